// auto-generated by cutlass_sweep.gemm — config: {"arch": "sm_90", "cluster_m": 2, "cluster_n": 1, "dtype": "fp16", "dtype_b": "fp16", "layout": "nt", "stages": 0, "tile_k": 32, "tile_m": 128, "tile_n": 64}
#include "cutlass/cutlass.h"
#include "cutlass/gemm/collective/collective_builder.hpp"
#include "cutlass/gemm/device/gemm_universal_adapter.h"
#include "cutlass/gemm/kernel/gemm_universal.hpp"
#include "cutlass/epilogue/collective/collective_builder.hpp"

using ElemA = cutlass::half_t;
using ElemB = cutlass::half_t;
using ElemCD = cutlass::half_t;
using Acc  = float;
using TileShape    = cute::Shape<cute::_128, cute::_64, cute::_32>;
using ClusterShape = cute::Shape<cute::_2, cute::_1, cute::_1>;

using CollectiveEpilogue = typename cutlass::epilogue::collective::CollectiveBuilder<
    cutlass::arch::Sm90, cutlass::arch::OpClassTensorOp,
    TileShape, ClusterShape,
    cutlass::epilogue::collective::EpilogueTileAuto,
    Acc, Acc,
    ElemCD, cutlass::layout::RowMajor, 128 / cutlass::sizeof_bits<ElemCD>::value,
    ElemCD, cutlass::layout::RowMajor, 128 / cutlass::sizeof_bits<ElemCD>::value,
    cutlass::epilogue::collective::EpilogueScheduleAuto
  >::CollectiveOp;

using CollectiveMainloop = typename cutlass::gemm::collective::CollectiveBuilder<
    cutlass::arch::Sm90, cutlass::arch::OpClassTensorOp,
    ElemA, cutlass::layout::RowMajor, 128 / cutlass::sizeof_bits<ElemA>::value,
    ElemB, cutlass::layout::ColumnMajor, 128 / cutlass::sizeof_bits<ElemB>::value,
    Acc,
    TileShape, ClusterShape,
    cutlass::gemm::collective::StageCountAutoCarveout<static_cast<int>(sizeof(typename CollectiveEpilogue::SharedStorage))>,
    cutlass::gemm::collective::KernelScheduleAuto
  >::CollectiveOp;

using GemmKernel = cutlass::gemm::kernel::GemmUniversal<
    cute::Shape<int,int,int,int>,
    CollectiveMainloop,
    CollectiveEpilogue
>;
using Gemm = cutlass::gemm::device::GemmUniversalAdapter<GemmKernel>;

// Force the device kernel symbol into the cubin without needing a host main.
auto* _anchor = &cutlass::device_kernel<GemmKernel>;


// ===== COMPILED SASS (sm_90a) =====

	.target	sm_90a

	.elftype	@"ET_EXEC"


//--------------------- .note.nv.tkinfo           --------------------------
	.section	.note.nv.tkinfo,"",@"SHT_NOTE"
	.sectionflags	@"SHF_NOTE_NV_TKINFO"
	.tkinfo
        /*0018*/ 	.word	0x00000002
        /*0030*/ 	.string	""
        /*0030*/ 	.string	"ptxas"
        /*0030*/ 	.string	"Cuda compilation tools, release 13.0, V13.0.88"
        /*0030*/ 	.string	"Build cuda_13.0.r13.0/compiler.36424714_0"
        /*0030*/ 	.string	"-arch sm_90a -m 64 "



//--------------------- .note.nv.cuinfo           --------------------------
	.section	.note.nv.cuinfo,"",@"SHT_NOTE"
	.sectionflags	@"SHF_NOTE_NV_CUINFO"
        /*0018*/ 	.short	0x0002
        /*001a*/ 	.short	0x005a
        /*001c*/ 	.short	0x0082
	.zero		2


//--------------------- .nv.info                  --------------------------
	.section	.nv.info,"",@"SHT_CUDA_INFO"
	.align	4


	//----- nvinfo : EIATTR_REGCOUNT
	.align		4
        /*0000*/ 	.byte	0x04, 0x2f
        /*0002*/ 	.short	(.L_15 - .L_14)
	.align		4
.L_14:
        /*0004*/ 	.word	index@(_ZN7cutlass13device_kernelINS_4gemm6kernel13GemmUniversalIN4cute5tupleIJiiiiEEENS1_10collective13CollectiveMmaINS1_34MainloopSm90TmaGmmaWarpSpecializedILi18ENS5_IJNS4_1CILi2EEENSA_ILi1EEESC_EEENS1_35KernelTmaWarpSpecializedCooperativeEEENS5_IJNSA_ILi128EEENSA_ILi64EEENSA_ILi32EEEEEENS_6half_tENS5_IJlSC_lEEESK_SL_NS4_8TiledMMAINS4_8MMA_AtomIJNS4_4SM904GMMA25MMA_64x64x16_F32F16F16_SSILNSP_5MajorE0ELSR_0ELNSP_7ScaleInE1ELSS_1EEEEEENS4_6LayoutISD_NS5_IJSC_NSA_ILi0EEESW_EEEEENS5_IJNS4_10UnderscoreESZ_SZ_EEEEENS4_13SM90_TMA_LOADENS4_14ComposedLayoutINS4_7SwizzleILi2ELi4ELi3EEENS4_18smem_ptr_flag_bitsILi16EEENSV_INS5_IJNSA_ILi8EEESI_EEENS5_IJSI_SC_EEEEEEEvNS4_8identityENS4_23SM90_TMA_LOAD_MULTICASTES1C_vS1D_EENS_8epilogue10collective6detail29Sm90TmaWarpSpecializedAdapterINS1H_15DefaultEpilogueISK_SL_SL_NS1G_6thread17LinearCombinationISK_Li1EffLNS1L_9ScaleType4KindE0ELNS_15FloatRoundStyleE2ESK_EENS1_15EpilogueDefaultEEEEEvvEEEEvNT_6ParamsE)
        /*0008*/ 	.word	0x000000a8


	//----- nvinfo : EIATTR_FRAME_SIZE
	.align		4
.L_15:
        /*000c*/ 	.byte	0x04, 0x11
        /*000e*/ 	.short	(.L_17 - .L_16)
	.align		4
.L_16:
        /*0010*/ 	.word	index@(_ZN7cutlass13device_kernelINS_4gemm6kernel13GemmUniversalIN4cute5tupleIJiiiiEEENS1_10collective13CollectiveMmaINS1_34MainloopSm90TmaGmmaWarpSpecializedILi18ENS5_IJNS4_1CILi2EEENSA_ILi1EEESC_EEENS1_35KernelTmaWarpSpecializedCooperativeEEENS5_IJNSA_ILi128EEENSA_ILi64EEENSA_ILi32EEEEEENS_6half_tENS5_IJlSC_lEEESK_SL_NS4_8TiledMMAINS4_8MMA_AtomIJNS4_4SM904GMMA25MMA_64x64x16_F32F16F16_SSILNSP_5MajorE0ELSR_0ELNSP_7ScaleInE1ELSS_1EEEEEENS4_6LayoutISD_NS5_IJSC_NSA_ILi0EEESW_EEEEENS5_IJNS4_10UnderscoreESZ_SZ_EEEEENS4_13SM90_TMA_LOADENS4_14ComposedLayoutINS4_7SwizzleILi2ELi4ELi3EEENS4_18smem_ptr_flag_bitsILi16EEENSV_INS5_IJNSA_ILi8EEESI_EEENS5_IJSI_SC_EEEEEEEvNS4_8identityENS4_23SM90_TMA_LOAD_MULTICASTES1C_vS1D_EENS_8epilogue10collective6detail29Sm90TmaWarpSpecializedAdapterINS1H_15DefaultEpilogueISK_SL_SL_NS1G_6thread17LinearCombinationISK_Li1EffLNS1L_9ScaleType4KindE0ELNS_15FloatRoundStyleE2ESK_EENS1_15EpilogueDefaultEEEEEvvEEEEvNT_6ParamsE)
        /*0014*/ 	.word	0x00000000


	//----- nvinfo : EIATTR_MIN_STACK_SIZE
	.align		4
.L_17:
        /*0018*/ 	.byte	0x04, 0x12
        /*001a*/ 	.short	(.L_19 - .L_18)
	.align		4
.L_18:
        /*001c*/ 	.word	index@(_ZN7cutlass13device_kernelINS_4gemm6kernel13GemmUniversalIN4cute5tupleIJiiiiEEENS1_10collective13CollectiveMmaINS1_34MainloopSm90TmaGmmaWarpSpecializedILi18ENS5_IJNS4_1CILi2EEENSA_ILi1EEESC_EEENS1_35KernelTmaWarpSpecializedCooperativeEEENS5_IJNSA_ILi128EEENSA_ILi64EEENSA_ILi32EEEEEENS_6half_tENS5_IJlSC_lEEESK_SL_NS4_8TiledMMAINS4_8MMA_AtomIJNS4_4SM904GMMA25MMA_64x64x16_F32F16F16_SSILNSP_5MajorE0ELSR_0ELNSP_7ScaleInE1ELSS_1EEEEEENS4_6LayoutISD_NS5_IJSC_NSA_ILi0EEESW_EEEEENS5_IJNS4_10UnderscoreESZ_SZ_EEEEENS4_13SM90_TMA_LOADENS4_14ComposedLayoutINS4_7SwizzleILi2ELi4ELi3EEENS4_18smem_ptr_flag_bitsILi16EEENSV_INS5_IJNSA_ILi8EEESI_EEENS5_IJSI_SC_EEEEEEEvNS4_8identityENS4_23SM90_TMA_LOAD_MULTICASTES1C_vS1D_EENS_8epilogue10collective6detail29Sm90TmaWarpSpecializedAdapterINS1H_15DefaultEpilogueISK_SL_SL_NS1G_6thread17LinearCombinationISK_Li1EffLNS1L_9ScaleType4KindE0ELNS_15FloatRoundStyleE2ESK_EENS1_15EpilogueDefaultEEEEEvvEEEEvNT_6ParamsE)
        /*0020*/ 	.word	0x00000000
.L_19:


//--------------------- .nv.compat                --------------------------
	.section	.nv.compat,"",@"SHT_CUDA_COMPAT_INFO"
	.align	4
        /*0000*/ 	.byte	0x02, 0x09, 0x01, 0x00, 0x02, 0x02, 0x04, 0x00, 0x02, 0x05, 0x05, 0x00, 0x03, 0x07, 0x01, 0x01
        /*0010*/ 	.byte	0x02, 0x03, 0x01, 0x00, 0x02, 0x06, 0x01, 0x00, 0x04, 0x0b, 0x08, 0x00, 0x00, 0x00, 0x00, 0x00
        /*0020*/ 	.byte	0x00, 0x00, 0x00, 0x00


//--------------------- .nv.info._ZN7cutlass13device_kernelINS_4gemm6kernel13GemmUniversalIN4cute5tupleIJiiiiEEENS1_10collective13CollectiveMmaINS1_34MainloopSm90TmaGmmaWarpSpecializedILi18ENS5_IJNS4_1CILi2EEENSA_ILi1EEESC_EEENS1_35KernelTmaWarpSpecializedCooperativeEEENS5_IJNSA_ILi128EEENSA_ILi64EEENSA_ILi32EEEEEENS_6half_tENS5_IJlSC_lEEESK_SL_NS4_8TiledMMAINS4_8MMA_AtomIJNS4_4SM904GMMA25MMA_64x64x16_F32F16F16_SSILNSP_5MajorE0ELSR_0ELNSP_7ScaleInE1ELSS_1EEEEEENS4_6LayoutISD_NS5_IJSC_NSA_ILi0EEESW_EEEEENS5_IJNS4_10UnderscoreESZ_SZ_EEEEENS4_13SM90_TMA_LOADENS4_14ComposedLayoutINS4_7SwizzleILi2ELi4ELi3EEENS4_18smem_ptr_flag_bitsILi16EEENSV_INS5_IJNSA_ILi8EEESI_EEENS5_IJSI_SC_EEEEEEEvNS4_8identityENS4_23SM90_TMA_LOAD_MULTICASTES1C_vS1D_EENS_8epilogue10collective6detail29Sm90TmaWarpSpecializedAdapterINS1H_15DefaultEpilogueISK_SL_SL_NS1G_6thread17LinearCombinationISK_Li1EffLNS1L_9ScaleType4KindE0ELNS_15FloatRoundStyleE2ESK_EENS1_15EpilogueDefaultEEEEEvvEEEEvNT_6ParamsE --------------------------
	.section	.nv.info._ZN7cutlass13device_kernelINS_4gemm6kernel13GemmUniversalIN4cute5tupleIJiiiiEEENS1_10collective13CollectiveMmaINS1_34MainloopSm90TmaGmmaWarpSpecializedILi18ENS5_IJNS4_1CILi2EEENSA_ILi1EEESC_EEENS1_35KernelTmaWarpSpecializedCooperativeEEENS5_IJNSA_ILi128EEENSA_ILi64EEENSA_ILi32EEEEEENS_6half_tENS5_IJlSC_lEEESK_SL_NS4_8TiledMMAINS4_8MMA_AtomIJNS4_4SM904GMMA25MMA_64x64x16_F32F16F16_SSILNSP_5MajorE0ELSR_0ELNSP_7ScaleInE1ELSS_1EEEEEENS4_6LayoutISD_NS5_IJSC_NSA_ILi0EEESW_EEEEENS5_IJNS4_10UnderscoreESZ_SZ_EEEEENS4_13SM90_TMA_LOADENS4_14ComposedLayoutINS4_7SwizzleILi2ELi4ELi3EEENS4_18smem_ptr_flag_bitsILi16EEENSV_INS5_IJNSA_ILi8EEESI_EEENS5_IJSI_SC_EEEEEEEvNS4_8identityENS4_23SM90_TMA_LOAD_MULTICASTES1C_vS1D_EENS_8epilogue10collective6detail29Sm90TmaWarpSpecializedAdapterINS1H_15DefaultEpilogueISK_SL_SL_NS1G_6thread17LinearCombinationISK_Li1EffLNS1L_9ScaleType4KindE0ELNS_15FloatRoundStyleE2ESK_EENS1_15EpilogueDefaultEEEEEvvEEEEvNT_6ParamsE,"",@"SHT_CUDA_INFO"
	.sectionflags	@""
	.align	4


	//----- nvinfo : EIATTR_CUDA_API_VERSION
	.align		4
        /*0000*/ 	.byte	0x04, 0x37
        /*0002*/ 	.short	(.L_21 - .L_20)
.L_20:
        /*0004*/ 	.word	0x00000082


	//----- nvinfo : EIATTR_KPARAM_INFO
	.align		4
.L_21:
        /*0008*/ 	.byte	0x04, 0x17
        /*000a*/ 	.short	(.L_23 - .L_22)
.L_22:
        /*000c*/ 	.word	0x00000000
        /*0010*/ 	.short	0x0000
        /*0012*/ 	.short	0x0070
        /*0014*/ 	.byte	0x00, 0xf0, 0x01, 0x10


	//----- nvinfo : EIATTR_SPARSE_MMA_MASK
	.align		4
.L_23:
        /*0018*/ 	.byte	0x03, 0x50
        /*001a*/ 	.short	0x0000


	//----- nvinfo : EIATTR_MAXREG_COUNT
	.align		4
        /*001c*/ 	.byte	0x03, 0x1b
        /*001e*/ 	.short	0x00a8


	//----- nvinfo : EIATTR_NUM_BARRIERS
	.align		4
        /*0020*/ 	.byte	0x02, 0x4c
        /*0022*/ 	.byte	0x01
	.zero		1


	//----- nvinfo : EIATTR_EXTERNS
	.align		4
        /*0024*/ 	.byte	0x04, 0x0f
        /*0026*/ 	.short	(.L_25 - .L_24)


	//   ....[0]....
	.align		4
.L_24:
        /*0028*/ 	.word	index@(__assertfail)


	//----- nvinfo : EIATTR_MERCURY_ISA_VERSION
	.align		4
.L_25:
        /*002c*/ 	.byte	0x03, 0x5f
        /*002e*/ 	.short	0x0101


	//----- nvinfo : EIATTR_INT_WARP_WIDE_INSTR_OFFSETS
	.align		4
        /*0030*/ 	.byte	0x04, 0x31
        /*0032*/ 	.short	(.L_27 - .L_26)


	//   ....[0]....
.L_26:
        /*0034*/ 	.word	0x00000670


	//   ....[1]....
        /*0038*/ 	.word	0x000006a0


	//   ....[2]....
        /*003c*/ 	.word	0x00000860


	//----- nvinfo : EIATTR_COOP_GROUP_MASK_REGIDS
	.align		4
.L_27:
        /*0040*/ 	.byte	0x04, 0x29
        /*0042*/ 	.short	(.L_29 - .L_28)


	//   ....[0]....
.L_28:
        /*0044*/ 	.word	0xffffffff


	//   ....[1]....
        /*0048*/ 	.word	0xffffffff


	//   ....[2]....
        /*004c*/ 	.word	0xffffffff


	//   ....[3]....
        /*0050*/ 	.word	0xffffffff


	//   ....[4]....
        /*0054*/ 	.word	0xffffffff


	//   ....[5]....
        /*0058*/ 	.word	0xffffffff


	//----- nvinfo : EIATTR_COOP_GROUP_INSTR_OFFSETS
	.align		4
.L_29:
        /*005c*/ 	.byte	0x04, 0x28
        /*005e*/ 	.short	(.L_31 - .L_30)


	//   ....[0]....
.L_30:
        /*0060*/ 	.word	0x00000060


	//   ....[1]....
        /*0064*/ 	.word	0x00000070


	//   ....[2]....
        /*0068*/ 	.word	0x00000130


	//   ....[3]....
        /*006c*/ 	.word	0x000004c0


	//   ....[4]....
        /*0070*/ 	.word	0x000009e0


	//   ....[5]....
        /*0074*/ 	.word	0x00001420


	//----- nvinfo : EIATTR_REG_RECONFIG
	.align		4
.L_31:
        /*0078*/ 	.byte	0x01, 0x54
	.zero		2


	//----- nvinfo : EIATTR_SYSCALL_OFFSETS
	.align		4
        /*007c*/ 	.byte	0x04, 0x46
        /*007e*/ 	.short	(.L_33 - .L_32)


	//   ....[0]....
.L_32:
        /*0080*/ 	.word	0x000015e0


	//----- nvinfo : EIATTR_MBARRIER_INSTR_OFFSETS
	.align		4
.L_33:
        /*0084*/ 	.byte	0x04, 0x39
        /*0086*/ 	.short	(.L_35 - .L_34)


	//   ....[0]....
.L_34:
        /*0088*/ 	.word	0x00000250
        /*008c*/ 	.word	0x000000ff
        /*0090*/ 	.word	0x00000000
        /*0094*/ 	.short	0x0100
        /*0096*/ 	.byte	0x08
	.zero		1


	//   ....[1]....
        /*0098*/ 	.word	0x00000260
        /*009c*/ 	.word	0x000000ff
        /*00a0*/ 	.word	0x00000090
        /*00a4*/ 	.short	0x0100
        /*00a6*/ 	.byte	0x08
	.zero		1


	//   ....[2]....
        /*00a8*/ 	.word	0x00000270
        /*00ac*/ 	.word	0x000000ff
        /*00b0*/ 	.word	0x00000008
        /*00b4*/ 	.short	0x0100
        /*00b6*/ 	.byte	0x08
	.zero		1


	//   ....[3]....
        /*00b8*/ 	.word	0x00000280
        /*00bc*/ 	.word	0x000000ff
        /*00c0*/ 	.word	0x00000098
        /*00c4*/ 	.short	0x0100
        /*00c6*/ 	.byte	0x08
	.zero		1


	//   ....[4]....
        /*00c8*/ 	.word	0x00000290
        /*00cc*/ 	.word	0x000000ff
        /*00d0*/ 	.word	0x00000010
        /*00d4*/ 	.short	0x0100
        /*00d6*/ 	.byte	0x08
	.zero		1


	//   ....[5]....
        /*00d8*/ 	.word	0x000002a0
        /*00dc*/ 	.word	0x000000ff
        /*00e0*/ 	.word	0x000000a0
        /*00e4*/ 	.short	0x0100
        /*00e6*/ 	.byte	0x08
	.zero		1


	//   ....[6]....
        /*00e8*/ 	.word	0x000002b0
        /*00ec*/ 	.word	0x000000ff
        /*00f0*/ 	.word	0x00000018
        /*00f4*/ 	.short	0x0100
        /*00f6*/ 	.byte	0x08
	.zero		1


	//   ....[7]....
        /*00f8*/ 	.word	0x000002c0
        /*00fc*/ 	.word	0x000000ff
        /*0100*/ 	.word	0x000000a8
        /*0104*/ 	.short	0x0100
        /*0106*/ 	.byte	0x08
	.zero		1


	//   ....[8]....
        /*0108*/ 	.word	0x000002d0
        /*010c*/ 	.word	0x000000ff
        /*0110*/ 	.word	0x00000020
        /*0114*/ 	.short	0x0100
        /*0116*/ 	.byte	0x08
	.zero		1


	//   ....[9]....
        /*0118*/ 	.word	0x000002e0
        /*011c*/ 	.word	0x000000ff
        /*0120*/ 	.word	0x000000b0
        /*0124*/ 	.short	0x0100
        /*0126*/ 	.byte	0x08
	.zero		1


	//   ....[10]....
        /*0128*/ 	.word	0x000002f0
        /*012c*/ 	.word	0x000000ff
        /*0130*/ 	.word	0x00000028
        /*0134*/ 	.short	0x0100
        /*0136*/ 	.byte	0x08
	.zero		1


	//   ....[11]....
        /*0138*/ 	.word	0x00000300
        /*013c*/ 	.word	0x000000ff
        /*0140*/ 	.word	0x000000b8
        /*0144*/ 	.short	0x0100
        /*0146*/ 	.byte	0x08
	.zero		1


	//   ....[12]....
        /*0148*/ 	.word	0x00000310
        /*014c*/ 	.word	0x000000ff
        /*0150*/ 	.word	0x00000030
        /*0154*/ 	.short	0x0100
        /*0156*/ 	.byte	0x08
	.zero		1


	//   ....[13]....
        /*0158*/ 	.word	0x00000320
        /*015c*/ 	.word	0x000000ff
        /*0160*/ 	.word	0x000000c0
        /*0164*/ 	.short	0x0100
        /*0166*/ 	.byte	0x08
	.zero		1


	//   ....[14]....
        /*0168*/ 	.word	0x00000330
        /*016c*/ 	.word	0x000000ff
        /*0170*/ 	.word	0x00000038
        /*0174*/ 	.short	0x0100
        /*0176*/ 	.byte	0x08
	.zero		1


	//   ....[15]....
        /*0178*/ 	.word	0x00000340
        /*017c*/ 	.word	0x000000ff
        /*0180*/ 	.word	0x000000c8
        /*0184*/ 	.short	0x0100
        /*0186*/ 	.byte	0x08
	.zero		1


	//   ....[16]....
        /*0188*/ 	.word	0x00000350
        /*018c*/ 	.word	0x000000ff
        /*0190*/ 	.word	0x00000040
        /*0194*/ 	.short	0x0100
        /*0196*/ 	.byte	0x08
	.zero		1


	//   ....[17]....
        /*0198*/ 	.word	0x00000360
        /*019c*/ 	.word	0x000000ff
        /*01a0*/ 	.word	0x000000d0
        /*01a4*/ 	.short	0x0100
        /*01a6*/ 	.byte	0x08
	.zero		1


	//   ....[18]....
        /*01a8*/ 	.word	0x00000370
        /*01ac*/ 	.word	0x000000ff
        /*01b0*/ 	.word	0x00000048
        /*01b4*/ 	.short	0x0100
        /*01b6*/ 	.byte	0x08
	.zero		1


	//   ....[19]....
        /*01b8*/ 	.word	0x00000380
        /*01bc*/ 	.word	0x000000ff
        /*01c0*/ 	.word	0x000000d8
        /*01c4*/ 	.short	0x0100
        /*01c6*/ 	.byte	0x08
	.zero		1


	//   ....[20]....
        /*01c8*/ 	.word	0x00000390
        /*01cc*/ 	.word	0x000000ff
        /*01d0*/ 	.word	0x00000050
        /*01d4*/ 	.short	0x0100
        /*01d6*/ 	.byte	0x08
	.zero		1


	//   ....[21]....
        /*01d8*/ 	.word	0x000003a0
        /*01dc*/ 	.word	0x000000ff
        /*01e0*/ 	.word	0x000000e0
        /*01e4*/ 	.short	0x0100
        /*01e6*/ 	.byte	0x08
	.zero		1


	//   ....[22]....
        /*01e8*/ 	.word	0x000003b0
        /*01ec*/ 	.word	0x000000ff
        /*01f0*/ 	.word	0x00000058
        /*01f4*/ 	.short	0x0100
        /*01f6*/ 	.byte	0x08
	.zero		1


	//   ....[23]....
        /*01f8*/ 	.word	0x000003c0
        /*01fc*/ 	.word	0x000000ff
        /*0200*/ 	.word	0x000000e8
        /*0204*/ 	.short	0x0100
        /*0206*/ 	.byte	0x08
	.zero		1


	//   ....[24]....
        /*0208*/ 	.word	0x000003d0
        /*020c*/ 	.word	0x000000ff
        /*0210*/ 	.word	0x00000060
        /*0214*/ 	.short	0x0100
        /*0216*/ 	.byte	0x08
	.zero		1


	//   ....[25]....
        /*0218*/ 	.word	0x000003e0
        /*021c*/ 	.word	0x000000ff
        /*0220*/ 	.word	0x000000f0
        /*0224*/ 	.short	0x0100
        /*0226*/ 	.byte	0x08
	.zero		1


	//   ....[26]....
        /*0228*/ 	.word	0x000003f0
        /*022c*/ 	.word	0x000000ff
        /*0230*/ 	.word	0x00000068
        /*0234*/ 	.short	0x0100
        /*0236*/ 	.byte	0x08
	.zero		1


	//   ....[27]....
        /*0238*/ 	.word	0x00000400
        /*023c*/ 	.word	0x000000ff
        /*0240*/ 	.word	0x000000f8
        /*0244*/ 	.short	0x0100
        /*0246*/ 	.byte	0x08
	.zero		1


	//   ....[28]....
        /*0248*/ 	.word	0x00000410
        /*024c*/ 	.word	0x000000ff
        /*0250*/ 	.word	0x00000070
        /*0254*/ 	.short	0x0100
        /*0256*/ 	.byte	0x08
	.zero		1


	//   ....[29]....
        /*0258*/ 	.word	0x00000420
        /*025c*/ 	.word	0x000000ff
        /*0260*/ 	.word	0x00000100
        /*0264*/ 	.short	0x0100
        /*0266*/ 	.byte	0x08
	.zero		1


	//   ....[30]....
        /*0268*/ 	.word	0x00000430
        /*026c*/ 	.word	0x000000ff
        /*0270*/ 	.word	0x00000078
        /*0274*/ 	.short	0x0100
        /*0276*/ 	.byte	0x08
	.zero		1


	//   ....[31]....
        /*0278*/ 	.word	0x00000440
        /*027c*/ 	.word	0x000000ff
        /*0280*/ 	.word	0x00000108
        /*0284*/ 	.short	0x0100
        /*0286*/ 	.byte	0x08
	.zero		1


	//   ....[32]....
        /*0288*/ 	.word	0x00000450
        /*028c*/ 	.word	0x000000ff
        /*0290*/ 	.word	0x00000080
        /*0294*/ 	.short	0x0100
        /*0296*/ 	.byte	0x08
	.zero		1


	//   ....[33]....
        /*0298*/ 	.word	0x00000460
        /*029c*/ 	.word	0x000000ff
        /*02a0*/ 	.word	0x00000110
        /*02a4*/ 	.short	0x0100
        /*02a6*/ 	.byte	0x08
	.zero		1


	//   ....[34]....
        /*02a8*/ 	.word	0x00000470
        /*02ac*/ 	.word	0x000000ff
        /*02b0*/ 	.word	0x00000088
        /*02b4*/ 	.short	0x0100
        /*02b6*/ 	.byte	0x08
	.zero		1


	//   ....[35]....
        /*02b8*/ 	.word	0x00000480
        /*02bc*/ 	.word	0x000000ff
        /*02c0*/ 	.word	0x00000118
        /*02c4*/ 	.short	0x0100
        /*02c6*/ 	.byte	0x08
	.zero		1


	//   ....[36]....
        /*02c8*/ 	.word	0x000008e0
        /*02cc*/ 	.word	0x000000ff
        /*02d0*/ 	.word	0x00000130
        /*02d4*/ 	.short	0x0100
        /*02d6*/ 	.byte	0x06
	.zero		1


	//   ....[37]....
        /*02d8*/ 	.word	0x00000970
        /*02dc*/ 	.word	0x000000ff
        /*02e0*/ 	.word	0x00000138
        /*02e4*/ 	.short	0x0100
        /*02e6*/ 	.byte	0x06
	.zero		1


	//   ....[38]....
        /*02e8*/ 	.word	0x000016a0
        /*02ec*/ 	.word	0x00000003
        /*02f0*/ 	.word	0x00000000
        /*02f4*/ 	.short	0x010a
        /*02f6*/ 	.byte	0x3f
	.zero		1


	//   ....[39]....
        /*02f8*/ 	.word	0x000016e0
        /*02fc*/ 	.word	0x00000003
        /*0300*/ 	.word	0x00000000
        /*0304*/ 	.short	0x010a
        /*0306*/ 	.byte	0x3f
	.zero		1


	//   ....[40]....
        /*0308*/ 	.word	0x000019b0
        /*030c*/ 	.word	0x00000005
        /*0310*/ 	.word	0x00000000
        /*0314*/ 	.short	0x010a
        /*0316*/ 	.byte	0x3f
	.zero		1


	//   ....[41]....
        /*0318*/ 	.word	0x000019f0
        /*031c*/ 	.word	0x00000005
        /*0320*/ 	.word	0x00000000
        /*0324*/ 	.short	0x010a
        /*0326*/ 	.byte	0x3f
	.zero		1


	//   ....[42]....
        /*0328*/ 	.word	0x00001b50
        /*032c*/ 	.word	0x00000005
        /*0330*/ 	.word	0x00000000
        /*0334*/ 	.short	0x0101
        /*0336*/ 	.byte	0x3f
	.zero		1


	//   ....[43]....
        /*0338*/ 	.word	0x00001d70
        /*033c*/ 	.word	0x00000003
        /*0340*/ 	.word	0x00000000
        /*0344*/ 	.short	0x0101
        /*0346*/ 	.byte	0x3f
	.zero		1


	//   ....[44]....
        /*0348*/ 	.word	0x00005280
        /*034c*/ 	.word	0x00000017
        /*0350*/ 	.word	0x00000090
        /*0354*/ 	.short	0x010a
        /*0356*/ 	.byte	0x3f
	.zero		1


	//   ....[45]....
        /*0358*/ 	.word	0x000055f0
        /*035c*/ 	.word	0x00000003
        /*0360*/ 	.word	0x00000138
        /*0364*/ 	.short	0x0101
        /*0366*/ 	.byte	0x3f
	.zero		1


	//   ....[46]....
        /*0368*/ 	.word	0x00005d50
        /*036c*/ 	.word	0x00000007
        /*0370*/ 	.word	0x00000000
        /*0374*/ 	.short	0x010a
        /*0376*/ 	.byte	0x3f
	.zero		1


	//   ....[47]....
        /*0378*/ 	.word	0x00005dd0
        /*037c*/ 	.word	0x00000008
        /*0380*/ 	.word	0x00000000
        /*0384*/ 	.short	0x010a
        /*0386*/ 	.byte	0x3f
	.zero		1


	//   ....[48]....
        /*0388*/ 	.word	0x00005e60
        /*038c*/ 	.word	0x00000009
        /*0390*/ 	.word	0x00000000
        /*0394*/ 	.short	0x010a
        /*0396*/ 	.byte	0x3f
	.zero		1


	//   ....[49]....
        /*0398*/ 	.word	0x00005ef0
        /*039c*/ 	.word	0x00000008
        /*03a0*/ 	.word	0x00000000
        /*03a4*/ 	.short	0x010a
        /*03a6*/ 	.byte	0x3f
	.zero		1


	//   ....[50]....
        /*03a8*/ 	.word	0x00005f80
        /*03ac*/ 	.word	0x00000009
        /*03b0*/ 	.word	0x00000000
        /*03b4*/ 	.short	0x010a
        /*03b6*/ 	.byte	0x3f
	.zero		1


	//   ....[51]....
        /*03b8*/ 	.word	0x00006010
        /*03bc*/ 	.word	0x00000008
        /*03c0*/ 	.word	0x00000000
        /*03c4*/ 	.short	0x010a
        /*03c6*/ 	.byte	0x3f
	.zero		1


	//   ....[52]....
        /*03c8*/ 	.word	0x000060a0
        /*03cc*/ 	.word	0x00000009
        /*03d0*/ 	.word	0x00000000
        /*03d4*/ 	.short	0x010a
        /*03d6*/ 	.byte	0x3f
	.zero		1


	//   ....[53]....
        /*03d8*/ 	.word	0x00006130
        /*03dc*/ 	.word	0x00000008
        /*03e0*/ 	.word	0x00000000
        /*03e4*/ 	.short	0x010a
        /*03e6*/ 	.byte	0x3f
	.zero		1


	//   ....[54]....
        /*03e8*/ 	.word	0x000061c0
        /*03ec*/ 	.word	0x00000009
        /*03f0*/ 	.word	0x00000000
        /*03f4*/ 	.short	0x010a
        /*03f6*/ 	.byte	0x3f
	.zero		1


	//   ....[55]....
        /*03f8*/ 	.word	0x00006250
        /*03fc*/ 	.word	0x00000008
        /*0400*/ 	.word	0x00000000
        /*0404*/ 	.short	0x010a
        /*0406*/ 	.byte	0x3f
	.zero		1


	//   ....[56]....
        /*0408*/ 	.word	0x000062e0
        /*040c*/ 	.word	0x00000009
        /*0410*/ 	.word	0x00000000
        /*0414*/ 	.short	0x010a
        /*0416*/ 	.byte	0x3f
	.zero		1


	//   ....[57]....
        /*0418*/ 	.word	0x00006370
        /*041c*/ 	.word	0x00000008
        /*0420*/ 	.word	0x00000000
        /*0424*/ 	.short	0x010a
        /*0426*/ 	.byte	0x3f
	.zero		1


	//   ....[58]....
        /*0428*/ 	.word	0x00006400
        /*042c*/ 	.word	0x00000009
        /*0430*/ 	.word	0x00000000
        /*0434*/ 	.short	0x010a
        /*0436*/ 	.byte	0x3f
	.zero		1


	//   ....[59]....
        /*0438*/ 	.word	0x00006490
        /*043c*/ 	.word	0x00000008
        /*0440*/ 	.word	0x00000000
        /*0444*/ 	.short	0x010a
        /*0446*/ 	.byte	0x3f
	.zero		1


	//   ....[60]....
        /*0448*/ 	.word	0x00006520
        /*044c*/ 	.word	0x00000009
        /*0450*/ 	.word	0x00000000
        /*0454*/ 	.short	0x010a
        /*0456*/ 	.byte	0x3f
	.zero		1


	//   ....[61]....
        /*0458*/ 	.word	0x000065b0
        /*045c*/ 	.word	0x00000008
        /*0460*/ 	.word	0x00000000
        /*0464*/ 	.short	0x010a
        /*0466*/ 	.byte	0x3f
	.zero		1


	//   ....[62]....
        /*0468*/ 	.word	0x00006640
        /*046c*/ 	.word	0x0000000b
        /*0470*/ 	.word	0x00000000
        /*0474*/ 	.short	0x010a
        /*0476*/ 	.byte	0x3f
	.zero		1


	//   ....[63]....
        /*0478*/ 	.word	0x000066d0
        /*047c*/ 	.word	0x00000003
        /*0480*/ 	.word	0x00000000
        /*0484*/ 	.short	0x010a
        /*0486*/ 	.byte	0x3f
	.zero		1


	//   ....[64]....
        /*0488*/ 	.word	0x00006730
        /*048c*/ 	.word	0x00000003
        /*0490*/ 	.word	0x00000000
        /*0494*/ 	.short	0x010a
        /*0496*/ 	.byte	0x3f
	.zero		1


	//   ....[65]....
        /*0498*/ 	.word	0x00006780
        /*049c*/ 	.word	0x00000005
        /*04a0*/ 	.word	0x00000000
        /*04a4*/ 	.short	0x010a
        /*04a6*/ 	.byte	0x3f
	.zero		1


	//   ....[66]....
        /*04a8*/ 	.word	0x00006850
        /*04ac*/ 	.word	0x00000017
        /*04b0*/ 	.word	0x00000090
        /*04b4*/ 	.short	0x010a
        /*04b6*/ 	.byte	0x3f
	.zero		1


	//   ....[67]....
        /*04b8*/ 	.word	0x00006920
        /*04bc*/ 	.word	0x00000007
        /*04c0*/ 	.word	0x00000000
        /*04c4*/ 	.short	0x010a
        /*04c6*/ 	.byte	0x3f
	.zero		1


	//   ....[68]....
        /*04c8*/ 	.word	0x00006970
        /*04cc*/ 	.word	0x00000008
        /*04d0*/ 	.word	0x00000000
        /*04d4*/ 	.short	0x010a
        /*04d6*/ 	.byte	0x3f
	.zero		1


	//   ....[69]....
        /*04d8*/ 	.word	0x000069c0
        /*04dc*/ 	.word	0x00000009
        /*04e0*/ 	.word	0x00000000
        /*04e4*/ 	.short	0x010a
        /*04e6*/ 	.byte	0x3f
	.zero		1


	//   ....[70]....
        /*04e8*/ 	.word	0x00006a10
        /*04ec*/ 	.word	0x00000008
        /*04f0*/ 	.word	0x00000000
        /*04f4*/ 	.short	0x010a
        /*04f6*/ 	.byte	0x3f
	.zero		1


	//   ....[71]....
        /*04f8*/ 	.word	0x00006a60
        /*04fc*/ 	.word	0x00000009
        /*0500*/ 	.word	0x00000000
        /*0504*/ 	.short	0x010a
        /*0506*/ 	.byte	0x3f
	.zero		1


	//   ....[72]....
        /*0508*/ 	.word	0x00006ab0
        /*050c*/ 	.word	0x00000008
        /*0510*/ 	.word	0x00000000
        /*0514*/ 	.short	0x010a
        /*0516*/ 	.byte	0x3f
	.zero		1


	//   ....[73]....
        /*0518*/ 	.word	0x00006b00
        /*051c*/ 	.word	0x00000009
        /*0520*/ 	.word	0x00000000
        /*0524*/ 	.short	0x010a
        /*0526*/ 	.byte	0x3f
	.zero		1


	//   ....[74]....
        /*0528*/ 	.word	0x00006b50
        /*052c*/ 	.word	0x00000008
        /*0530*/ 	.word	0x00000000
        /*0534*/ 	.short	0x010a
        /*0536*/ 	.byte	0x3f
	.zero		1


	//   ....[75]....
        /*0538*/ 	.word	0x00006ba0
        /*053c*/ 	.word	0x00000009
        /*0540*/ 	.word	0x00000000
        /*0544*/ 	.short	0x010a
        /*0546*/ 	.byte	0x3f
	.zero		1


	//   ....[76]....
        /*0548*/ 	.word	0x00006bf0
        /*054c*/ 	.word	0x00000008
        /*0550*/ 	.word	0x00000000
        /*0554*/ 	.short	0x010a
        /*0556*/ 	.byte	0x3f
	.zero		1


	//   ....[77]....
        /*0558*/ 	.word	0x00006c40
        /*055c*/ 	.word	0x00000009
        /*0560*/ 	.word	0x00000000
        /*0564*/ 	.short	0x010a
        /*0566*/ 	.byte	0x3f
	.zero		1


	//   ....[78]....
        /*0568*/ 	.word	0x00006c90
        /*056c*/ 	.word	0x00000008
        /*0570*/ 	.word	0x00000000
        /*0574*/ 	.short	0x010a
        /*0576*/ 	.byte	0x3f
	.zero		1


	//   ....[79]....
        /*0578*/ 	.word	0x00006ce0
        /*057c*/ 	.word	0x00000009
        /*0580*/ 	.word	0x00000000
        /*0584*/ 	.short	0x010a
        /*0586*/ 	.byte	0x3f
	.zero		1


	//   ....[80]....
        /*0588*/ 	.word	0x00006d30
        /*058c*/ 	.word	0x00000008
        /*0590*/ 	.word	0x00000000
        /*0594*/ 	.short	0x010a
        /*0596*/ 	.byte	0x3f
	.zero		1


	//   ....[81]....
        /*0598*/ 	.word	0x00006d80
        /*059c*/ 	.word	0x00000009
        /*05a0*/ 	.word	0x00000000
        /*05a4*/ 	.short	0x010a
        /*05a6*/ 	.byte	0x3f
	.zero		1


	//   ....[82]....
        /*05a8*/ 	.word	0x00006dd0
        /*05ac*/ 	.word	0x00000008
        /*05b0*/ 	.word	0x00000000
        /*05b4*/ 	.short	0x010a
        /*05b6*/ 	.byte	0x3f
	.zero		1


	//   ....[83]....
        /*05b8*/ 	.word	0x00006e20
        /*05bc*/ 	.word	0x0000000b
        /*05c0*/ 	.word	0x00000000
        /*05c4*/ 	.short	0x010a
        /*05c6*/ 	.byte	0x3f
	.zero		1


	//----- nvinfo : EIATTR_NUM_MBARRIERS
	.align		4
.L_35:
        /*05c8*/ 	.byte	0x03, 0x38
        /*05ca*/ 	.short	0x0026


	//----- nvinfo : EIATTR_EXIT_INSTR_OFFSETS
	.align		4
        /*05cc*/ 	.byte	0x04, 0x1c
        /*05ce*/ 	.short	(.L_37 - .L_36)


	//   ....[0]....
.L_36:
        /*05d0*/ 	.word	0x00000b40


	//   ....[1]....
        /*05d4*/ 	.word	0x00001350


	//   ....[2]....
        /*05d8*/ 	.word	0x00004990


	//   ....[3]....
        /*05dc*/ 	.word	0x00004ef0


	//   ....[4]....
        /*05e0*/ 	.word	0x00006720


	//----- nvinfo : EIATTR_MAX_THREADS
	.align		4
.L_37:
        /*05e4*/ 	.byte	0x04, 0x05
        /*05e6*/ 	.short	(.L_39 - .L_38)
.L_38:
        /*05e8*/ 	.word	0x00000180
        /*05ec*/ 	.word	0x00000001
        /*05f0*/ 	.word	0x00000001


	//----- nvinfo : EIATTR_CRS_STACK_SIZE
	.align		4
.L_39:
        /*05f4*/ 	.byte	0x04, 0x1e
        /*05f6*/ 	.short	(.L_41 - .L_40)
.L_40:
        /*05f8*/ 	.word	0x00000000


	//----- nvinfo : EIATTR_CBANK_PARAM_SIZE
	.align		4
.L_41:
        /*05fc*/ 	.byte	0x03, 0x19
        /*05fe*/ 	.short	0x0470


	//----- nvinfo : EIATTR_PARAM_CBANK
	.align		4
        /*0600*/ 	.byte	0x04, 0x0a
        /*0602*/ 	.short	(.L_43 - .L_42)
	.align		4
.L_42:
        /*0604*/ 	.word	index@(.nv.constant0._ZN7cutlass13device_kernelINS_4gemm6kernel13GemmUniversalIN4cute5tupleIJiiiiEEENS1_10collective13CollectiveMmaINS1_34MainloopSm90TmaGmmaWarpSpecializedILi18ENS5_IJNS4_1CILi2EEENSA_ILi1EEESC_EEENS1_35KernelTmaWarpSpecializedCooperativeEEENS5_IJNSA_ILi128EEENSA_ILi64EEENSA_ILi32EEEEEENS_6half_tENS5_IJlSC_lEEESK_SL_NS4_8TiledMMAINS4_8MMA_AtomIJNS4_4SM904GMMA25MMA_64x64x16_F32F16F16_SSILNSP_5MajorE0ELSR_0ELNSP_7ScaleInE1ELSS_1EEEEEENS4_6LayoutISD_NS5_IJSC_NSA_ILi0EEESW_EEEEENS5_IJNS4_10UnderscoreESZ_SZ_EEEEENS4_13SM90_TMA_LOADENS4_14ComposedLayoutINS4_7SwizzleILi2ELi4ELi3EEENS4_18smem_ptr_flag_bitsILi16EEENSV_INS5_IJNSA_ILi8EEESI_EEENS5_IJSI_SC_EEEEEEEvNS4_8identityENS4_23SM90_TMA_LOAD_MULTICASTES1C_vS1D_EENS_8epilogue10collective6detail29Sm90TmaWarpSpecializedAdapterINS1H_15DefaultEpilogueISK_SL_SL_NS1G_6thread17LinearCombinationISK_Li1EffLNS1L_9ScaleType4KindE0ELNS_15FloatRoundStyleE2ESK_EENS1_15EpilogueDefaultEEEEEvvEEEEvNT_6ParamsE)
        /*0608*/ 	.short	0x0210
        /*060a*/ 	.short	0x0470


	//----- nvinfo : EIATTR_SW_WAR
	.align		4
.L_43:
        /*060c*/ 	.byte	0x04, 0x36
        /*060e*/ 	.short	(.L_45 - .L_44)
.L_44:
        /*0610*/ 	.word	0x00000008
.L_45:


//--------------------- .nv.callgraph             --------------------------
	.section	.nv.callgraph,"",@"SHT_CUDA_CALLGRAPH"
	.align	4
	.sectionentsize	8
	.align		4
        /*0000*/ 	.word	0x00000000
	.align		4
        /*0004*/ 	.word	0xffffffff
	.align		4
        /*0008*/ 	.word	index@(_ZN7cutlass13device_kernelINS_4gemm6kernel13GemmUniversalIN4cute5tupleIJiiiiEEENS1_10collective13CollectiveMmaINS1_34MainloopSm90TmaGmmaWarpSpecializedILi18ENS5_IJNS4_1CILi2EEENSA_ILi1EEESC_EEENS1_35KernelTmaWarpSpecializedCooperativeEEENS5_IJNSA_ILi128EEENSA_ILi64EEENSA_ILi32EEEEEENS_6half_tENS5_IJlSC_lEEESK_SL_NS4_8TiledMMAINS4_8MMA_AtomIJNS4_4SM904GMMA25MMA_64x64x16_F32F16F16_SSILNSP_5MajorE0ELSR_0ELNSP_7ScaleInE1ELSS_1EEEEEENS4_6LayoutISD_NS5_IJSC_NSA_ILi0EEESW_EEEEENS5_IJNS4_10UnderscoreESZ_SZ_EEEEENS4_13SM90_TMA_LOADENS4_14ComposedLayoutINS4_7SwizzleILi2ELi4ELi3EEENS4_18smem_ptr_flag_bitsILi16EEENSV_INS5_IJNSA_ILi8EEESI_EEENS5_IJSI_SC_EEEEEEEvNS4_8identityENS4_23SM90_TMA_LOAD_MULTICASTES1C_vS1D_EENS_8epilogue10collective6detail29Sm90TmaWarpSpecializedAdapterINS1H_15DefaultEpilogueISK_SL_SL_NS1G_6thread17LinearCombinationISK_Li1EffLNS1L_9ScaleType4KindE0ELNS_15FloatRoundStyleE2ESK_EENS1_15EpilogueDefaultEEEEEvvEEEEvNT_6ParamsE)
	.align		4
        /*000c*/ 	.word	index@(__assertfail)
	.align		4
        /*0010*/ 	.word	0x00000000
	.align		4
        /*0014*/ 	.word	0xfffffffe
	.align		4
        /*0018*/ 	.word	0x00000000
	.align		4
        /*001c*/ 	.word	0xfffffffd
	.align		4
        /*0020*/ 	.word	0x00000000
	.align		4
        /*0024*/ 	.word	0xfffffffc


//--------------------- .nv.constant4             --------------------------
	.section	.nv.constant4,"a",@progbits
	.align	8
	.align		8
.nv.constant4:
        /*0000*/ 	.dword	__assertfail
	.align		8
        /*0008*/ 	.dword	__unnamed_1
	.align		8
        /*0010*/ 	.dword	_ZN39_INTERNAL_0e4cb236_4_k_cu_a6598e66_69834cuda3std3__45__cpo5beginE
	.align		8
        /*0018*/ 	.dword	_ZN39_INTERNAL_0e4cb236_4_k_cu_a6598e66_69834cuda3std3__45__cpo3endE
	.align		8
        /*0020*/ 	.dword	_ZN39_INTERNAL_0e4cb236_4_k_cu_a6598e66_69834cuda3std3__45__cpo6cbeginE
	.align		8
        /*0028*/ 	.dword	_ZN39_INTERNAL_0e4cb236_4_k_cu_a6598e66_69834cuda3std3__45__cpo4cendE
	.align		8
        /*0030*/ 	.dword	_ZN39_INTERNAL_0e4cb236_4_k_cu_a6598e66_69834cuda3std3__441_GLOBAL__N__0e4cb236_4_k_cu_a6598e66_69836ignoreE
	.align		8
        /*0038*/ 	.dword	_ZN39_INTERNAL_0e4cb236_4_k_cu_a6598e66_69834cuda3std3__419piecewise_constructE
	.align		8
        /*0040*/ 	.dword	_ZN39_INTERNAL_0e4cb236_4_k_cu_a6598e66_69834cuda3std3__48in_placeE
	.align		8
        /*0048*/ 	.dword	_ZN39_INTERNAL_0e4cb236_4_k_cu_a6598e66_69834cuda3std6ranges3__45__cpo4swapE
	.align		8
        /*0050*/ 	.dword	_ZN39_INTERNAL_0e4cb236_4_k_cu_a6598e66_69834cuda3std6ranges3__45__cpo9iter_moveE
	.align		8
        /*0058*/ 	.dword	_ZN39_INTERNAL_0e4cb236_4_k_cu_a6598e66_69834cute7productE
	.align		8
        /*0060*/ 	.dword	_ZN39_INTERNAL_0e4cb236_4_k_cu_a6598e66_69834cute1_E
	.align		8
        /*0068*/ 	.dword	$str$22
	.align		8
        /*0070*/ 	.dword	$str$23


//--------------------- .text._ZN7cutlass13device_kernelINS_4gemm6kernel13GemmUniversalIN4cute5tupleIJiiiiEEENS1_10collective13CollectiveMmaINS1_34MainloopSm90TmaGmmaWarpSpecializedILi18ENS5_IJNS4_1CILi2EEENSA_ILi1EEESC_EEENS1_35KernelTmaWarpSpecializedCooperativeEEENS5_IJNSA_ILi128EEENSA_ILi64EEENSA_ILi32EEEEEENS_6half_tENS5_IJlSC_lEEESK_SL_NS4_8TiledMMAINS4_8MMA_AtomIJNS4_4SM904GMMA25MMA_64x64x16_F32F16F16_SSILNSP_5MajorE0ELSR_0ELNSP_7ScaleInE1ELSS_1EEEEEENS4_6LayoutISD_NS5_IJSC_NSA_ILi0EEESW_EEEEENS5_IJNS4_10UnderscoreESZ_SZ_EEEEENS4_13SM90_TMA_LOADENS4_14ComposedLayoutINS4_7SwizzleILi2ELi4ELi3EEENS4_18smem_ptr_flag_bitsILi16EEENSV_INS5_IJNSA_ILi8EEESI_EEENS5_IJSI_SC_EEEEEEEvNS4_8identityENS4_23SM90_TMA_LOAD_MULTICASTES1C_vS1D_EENS_8epilogue10collective6detail29Sm90TmaWarpSpecializedAdapterINS1H_15DefaultEpilogueISK_SL_SL_NS1G_6thread17LinearCombinationISK_Li1EffLNS1L_9ScaleType4KindE0ELNS_15FloatRoundStyleE2ESK_EENS1_15EpilogueDefaultEEEEEvvEEEEvNT_6ParamsE --------------------------
	.section	.text._ZN7cutlass13device_kernelINS_4gemm6kernel13GemmUniversalIN4cute5tupleIJiiiiEEENS1_10collective13CollectiveMmaINS1_34MainloopSm90TmaGmmaWarpSpecializedILi18ENS5_IJNS4_1CILi2EEENSA_ILi1EEESC_EEENS1_35KernelTmaWarpSpecializedCooperativeEEENS5_IJNSA_ILi128EEENSA_ILi64EEENSA_ILi32EEEEEENS_6half_tENS5_IJlSC_lEEESK_SL_NS4_8TiledMMAINS4_8MMA_AtomIJNS4_4SM904GMMA25MMA_64x64x16_F32F16F16_SSILNSP_5MajorE0ELSR_0ELNSP_7ScaleInE1ELSS_1EEEEEENS4_6LayoutISD_NS5_IJSC_NSA_ILi0EEESW_EEEEENS5_IJNS4_10UnderscoreESZ_SZ_EEEEENS4_13SM90_TMA_LOADENS4_14ComposedLayoutINS4_7SwizzleILi2ELi4ELi3EEENS4_18smem_ptr_flag_bitsILi16EEENSV_INS5_IJNSA_ILi8EEESI_EEENS5_IJSI_SC_EEEEEEEvNS4_8identityENS4_23SM90_TMA_LOAD_MULTICASTES1C_vS1D_EENS_8epilogue10collective6detail29Sm90TmaWarpSpecializedAdapterINS1H_15DefaultEpilogueISK_SL_SL_NS1G_6thread17LinearCombinationISK_Li1EffLNS1L_9ScaleType4KindE0ELNS_15FloatRoundStyleE2ESK_EENS1_15EpilogueDefaultEEEEEvvEEEEvNT_6ParamsE,"ax",@progbits
	.align	128
.text._ZN7cutlass13device_kernelINS_4gemm6kernel13GemmUniversalIN4cute5tupleIJiiiiEEENS1_10collective13CollectiveMmaINS1_34MainloopSm90TmaGmmaWarpSpecializedILi18ENS5_IJNS4_1CILi2EEENSA_ILi1EEESC_EEENS1_35KernelTmaWarpSpecializedCooperativeEEENS5_IJNSA_ILi128EEENSA_ILi64EEENSA_ILi32EEEEEENS_6half_tENS5_IJlSC_lEEESK_SL_NS4_8TiledMMAINS4_8MMA_AtomIJNS4_4SM904GMMA25MMA_64x64x16_F32F16F16_SSILNSP_5MajorE0ELSR_0ELNSP_7ScaleInE1ELSS_1EEEEEENS4_6LayoutISD_NS5_IJSC_NSA_ILi0EEESW_EEEEENS5_IJNS4_10UnderscoreESZ_SZ_EEEEENS4_13SM90_TMA_LOADENS4_14ComposedLayoutINS4_7SwizzleILi2ELi4ELi3EEENS4_18smem_ptr_flag_bitsILi16EEENSV_INS5_IJNSA_ILi8EEESI_EEENS5_IJSI_SC_EEEEEEEvNS4_8identityENS4_23SM90_TMA_LOAD_MULTICASTES1C_vS1D_EENS_8epilogue10collective6detail29Sm90TmaWarpSpecializedAdapterINS1H_15DefaultEpilogueISK_SL_SL_NS1G_6thread17LinearCombinationISK_Li1EffLNS1L_9ScaleType4KindE0ELNS_15FloatRoundStyleE2ESK_EENS1_15EpilogueDefaultEEEEEvvEEEEvNT_6ParamsE:
        .type           _ZN7cutlass13device_kernelINS_4gemm6kernel13GemmUniversalIN4cute5tupleIJiiiiEEENS1_10collective13CollectiveMmaINS1_34MainloopSm90TmaGmmaWarpSpecializedILi18ENS5_IJNS4_1CILi2EEENSA_ILi1EEESC_EEENS1_35KernelTmaWarpSpecializedCooperativeEEENS5_IJNSA_ILi128EEENSA_ILi64EEENSA_ILi32EEEEEENS_6half_tENS5_IJlSC_lEEESK_SL_NS4_8TiledMMAINS4_8MMA_AtomIJNS4_4SM904GMMA25MMA_64x64x16_F32F16F16_SSILNSP_5MajorE0ELSR_0ELNSP_7ScaleInE1ELSS_1EEEEEENS4_6LayoutISD_NS5_IJSC_NSA_ILi0EEESW_EEEEENS5_IJNS4_10UnderscoreESZ_SZ_EEEEENS4_13SM90_TMA_LOADENS4_14ComposedLayoutINS4_7SwizzleILi2ELi4ELi3EEENS4_18smem_ptr_flag_bitsILi16EEENSV_INS5_IJNSA_ILi8EEESI_EEENS5_IJSI_SC_EEEEEEEvNS4_8identityENS4_23SM90_TMA_LOAD_MULTICASTES1C_vS1D_EENS_8epilogue10collective6detail29Sm90TmaWarpSpecializedAdapterINS1H_15DefaultEpilogueISK_SL_SL_NS1G_6thread17LinearCombinationISK_Li1EffLNS1L_9ScaleType4KindE0ELNS_15FloatRoundStyleE2ESK_EENS1_15EpilogueDefaultEEEEEvvEEEEvNT_6ParamsE,@function
        .size           _ZN7cutlass13device_kernelINS_4gemm6kernel13GemmUniversalIN4cute5tupleIJiiiiEEENS1_10collective13CollectiveMmaINS1_34MainloopSm90TmaGmmaWarpSpecializedILi18ENS5_IJNS4_1CILi2EEENSA_ILi1EEESC_EEENS1_35KernelTmaWarpSpecializedCooperativeEEENS5_IJNSA_ILi128EEENSA_ILi64EEENSA_ILi32EEEEEENS_6half_tENS5_IJlSC_lEEESK_SL_NS4_8TiledMMAINS4_8MMA_AtomIJNS4_4SM904GMMA25MMA_64x64x16_F32F16F16_SSILNSP_5MajorE0ELSR_0ELNSP_7ScaleInE1ELSS_1EEEEEENS4_6LayoutISD_NS5_IJSC_NSA_ILi0EEESW_EEEEENS5_IJNS4_10UnderscoreESZ_SZ_EEEEENS4_13SM90_TMA_LOADENS4_14ComposedLayoutINS4_7SwizzleILi2ELi4ELi3EEENS4_18smem_ptr_flag_bitsILi16EEENSV_INS5_IJNSA_ILi8EEESI_EEENS5_IJSI_SC_EEEEEEEvNS4_8identityENS4_23SM90_TMA_LOAD_MULTICASTES1C_vS1D_EENS_8epilogue10collective6detail29Sm90TmaWarpSpecializedAdapterINS1H_15DefaultEpilogueISK_SL_SL_NS1G_6thread17LinearCombinationISK_Li1EffLNS1L_9ScaleType4KindE0ELNS_15FloatRoundStyleE2ESK_EENS1_15EpilogueDefaultEEEEEvvEEEEvNT_6ParamsE,(.L_x_164 - _ZN7cutlass13device_kernelINS_4gemm6kernel13GemmUniversalIN4cute5tupleIJiiiiEEENS1_10collective13CollectiveMmaINS1_34MainloopSm90TmaGmmaWarpSpecializedILi18ENS5_IJNS4_1CILi2EEENSA_ILi1EEESC_EEENS1_35KernelTmaWarpSpecializedCooperativeEEENS5_IJNSA_ILi128EEENSA_ILi64EEENSA_ILi32EEEEEENS_6half_tENS5_IJlSC_lEEESK_SL_NS4_8TiledMMAINS4_8MMA_AtomIJNS4_4SM904GMMA25MMA_64x64x16_F32F16F16_SSILNSP_5MajorE0ELSR_0ELNSP_7ScaleInE1ELSS_1EEEEEENS4_6LayoutISD_NS5_IJSC_NSA_ILi0EEESW_EEEEENS5_IJNS4_10UnderscoreESZ_SZ_EEEEENS4_13SM90_TMA_LOADENS4_14ComposedLayoutINS4_7SwizzleILi2ELi4ELi3EEENS4_18smem_ptr_flag_bitsILi16EEENSV_INS5_IJNSA_ILi8EEESI_EEENS5_IJSI_SC_EEEEEEEvNS4_8identityENS4_23SM90_TMA_LOAD_MULTICASTES1C_vS1D_EENS_8epilogue10collective6detail29Sm90TmaWarpSpecializedAdapterINS1H_15DefaultEpilogueISK_SL_SL_NS1G_6thread17LinearCombinationISK_Li1EffLNS1L_9ScaleType4KindE0ELNS_15FloatRoundStyleE2ESK_EENS1_15EpilogueDefaultEEEEEvvEEEEvNT_6ParamsE)
        .other          _ZN7cutlass13device_kernelINS_4gemm6kernel13GemmUniversalIN4cute5tupleIJiiiiEEENS1_10collective13CollectiveMmaINS1_34MainloopSm90TmaGmmaWarpSpecializedILi18ENS5_IJNS4_1CILi2EEENSA_ILi1EEESC_EEENS1_35KernelTmaWarpSpecializedCooperativeEEENS5_IJNSA_ILi128EEENSA_ILi64EEENSA_ILi32EEEEEENS_6half_tENS5_IJlSC_lEEESK_SL_NS4_8TiledMMAINS4_8MMA_AtomIJNS4_4SM904GMMA25MMA_64x64x16_F32F16F16_SSILNSP_5MajorE0ELSR_0ELNSP_7ScaleInE1ELSS_1EEEEEENS4_6LayoutISD_NS5_IJSC_NSA_ILi0EEESW_EEEEENS5_IJNS4_10UnderscoreESZ_SZ_EEEEENS4_13SM90_TMA_LOADENS4_14ComposedLayoutINS4_7SwizzleILi2ELi4ELi3EEENS4_18smem_ptr_flag_bitsILi16EEENSV_INS5_IJNSA_ILi8EEESI_EEENS5_IJSI_SC_EEEEEEEvNS4_8identityENS4_23SM90_TMA_LOAD_MULTICASTES1C_vS1D_EENS_8epilogue10collective6detail29Sm90TmaWarpSpecializedAdapterINS1H_15DefaultEpilogueISK_SL_SL_NS1G_6thread17LinearCombinationISK_Li1EffLNS1L_9ScaleType4KindE0ELNS_15FloatRoundStyleE2ESK_EENS1_15EpilogueDefaultEEEEEvvEEEEvNT_6ParamsE,@"STO_CUDA_ENTRY STV_DEFAULT"
_ZN7cutlass13device_kernelINS_4gemm6kernel13GemmUniversalIN4cute5tupleIJiiiiEEENS1_10collective13CollectiveMmaINS1_34MainloopSm90TmaGmmaWarpSpecializedILi18ENS5_IJNS4_1CILi2EEENSA_ILi1EEESC_EEENS1_35KernelTmaWarpSpecializedCooperativeEEENS5_IJNSA_ILi128EEENSA_ILi64EEENSA_ILi32EEEEEENS_6half_tENS5_IJlSC_lEEESK_SL_NS4_8TiledMMAINS4_8MMA_AtomIJNS4_4SM904GMMA25MMA_64x64x16_F32F16F16_SSILNSP_5MajorE0ELSR_0ELNSP_7ScaleInE1ELSS_1EEEEEENS4_6LayoutISD_NS5_IJSC_NSA_ILi0EEESW_EEEEENS5_IJNS4_10UnderscoreESZ_SZ_EEEEENS4_13SM90_TMA_LOADENS4_14ComposedLayoutINS4_7SwizzleILi2ELi4ELi3EEENS4_18smem_ptr_flag_bitsILi16EEENSV_INS5_IJNSA_ILi8EEESI_EEENS5_IJSI_SC_EEEEEEEvNS4_8identityENS4_23SM90_TMA_LOAD_MULTICASTES1C_vS1D_EENS_8epilogue10collective6detail29Sm90TmaWarpSpecializedAdapterINS1H_15DefaultEpilogueISK_SL_SL_NS1G_6thread17LinearCombinationISK_Li1EffLNS1L_9ScaleType4KindE0ELNS_15FloatRoundStyleE2ESK_EENS1_15EpilogueDefaultEEEEEvvEEEEvNT_6ParamsE:
[----:B------:R-:W0:Y:S01]  /*0000*/  LDC R1, c[0x0][0x28] ;  /* 0x00000a00ff017b82 */ /* 0x000e220000000800 */
[----:B------:R-:W1:Y:S01]  /*0010*/  S2R R18, SR_TID.X ;  /* 0x0000000000127919 */ /* 0x000e620000002100 */
[----:B------:R-:W-:Y:S01]  /*0020*/  ELECT P0, URZ, PT ;  /* 0x00000000003f782f */ /* 0x000fe20003800000 */
[----:B------:R-:W-:Y:S01]  /*0030*/  BSSY B0, `(.L_x_0) ;  /* 0x000000f000007945 */ /* 0x000fe20003800000 */
[--C-:B-1----:R-:W-:Y:S02]  /*0040*/  SHF.R.U32.HI R0, RZ, 0x5, R18.reuse ;  /* 0x00000005ff007819 */ /* 0x102fe40000011612 */
[----:B------:R-:W-:-:S03]  /*0050*/  SHF.R.U32.HI R3, RZ, 0x7, R18 ;  /* 0x00000007ff037819 */ /* 0x000fc60000011612 */
[----:B------:R-:W1:Y:S04]  /*0060*/  SHFL.IDX PT, R2, R0, RZ, 0x1f ;  /* 0x00001fff00027589 */ /* 0x000e6800000e0000 */
[----:B------:R2:W3:Y:S01]  /*0070*/  SHFL.IDX PT, R5, R3, RZ, 0x1f ;  /* 0x00001fff03057589 */ /* 0x0004e200000e0000 */
[----:B-1----:R-:W-:-:S13]  /*0080*/  ISETP.NE.OR P0, PT, R2, RZ, !P0 ;  /* 0x000000ff0200720c */ /* 0x002fda0004705670 */
[----:B0-23--:R-:W-:Y:S05]  /*0090*/  @P0 BRA `(.L_x_1) ;  /* 0x0000000000200947 */ /* 0x00dfea0003800000 */
[----:B------:R-:W-:Y:S02]  /*00a0*/  ULDC.64 UR4, c[0x0][0x198] ;  /* 0x0000660000047ab9 */ /* 0x000fe40000000a00 */
[----:B------:R-:W-:Y:S02]  /*00b0*/  UIADD3 UR6, UP0, UR4, 0xf0, URZ ;  /* 0x000000f004067890 */ /* 0x000fe4000ff1e03f */
[----:B------:R-:W-:Y:S02]  /*00c0*/  UIADD3 UR4, UP1, UR4, 0x1f0, URZ ;  /* 0x000001f004047890 */ /* 0x000fe4000ff3e03f */
[----:B------:R-:W-:Y:S02]  /*00d0*/  UIADD3.X UR7, URZ, UR5, URZ, UP0, !UPT ;  /* 0x000000053f077290 */ /* 0x000fe400087fe43f */
[----:B------:R-:W-:-:S07]  /*00e0*/  UIADD3.X UR5, URZ, UR5, URZ, UP1, !UPT ;  /* 0x000000053f057290 */ /* 0x000fce0008ffe43f */
[----:B------:R0:W-:Y:S02]  /*00f0*/  UTMACCTL.PF [UR6] ;  /* 0x00000000060079b9 */ /* 0x0001e40008040000 */
[----:B------:R0:W-:Y:S02]  /*0100*/  UTMACCTL.PF [UR4] ;  /* 0x00000000040079b9 */ /* 0x0001e40008040000 */
[----:B0-----:R-:W-:Y:S01]  /*0110*/  NOP ;  /* 0x0000000000007918 */ /* 0x001fe20000000000 */
.L_x_1:
[----:B------:R-:W-:Y:S05]  /*0120*/  BSYNC B0 ;  /* 0x0000000000007941 */ /* 0x000fea0003800000 */
.L_x_0:
[----:B------:R-:W0:Y:S02]  /*0130*/  SHFL.IDX PT, R3, R0, RZ, 0x1f ;  /* 0x00001fff00037589 */ /* 0x000e2400000e0000 */
[----:B0-----:R-:W-:-:S13]  /*0140*/  ISETP.NE.AND P0, PT, R3, RZ, PT ;  /* 0x000000ff0300720c */ /* 0x001fda0003f05270 */
[----:B------:R-:W-:Y:S05]  /*0150*/  @P0 BRA `(.L_x_2) ;  /* 0x0000000000d40947 */ /* 0x000fea0003800000 */
[----:B------:R-:W-:Y:S01]  /*0160*/  ELECT P0, URZ, PT ;  /* 0x00000000003f782f */ /* 0x000fe20003800000 */
[----:B------:R-:W-:-:S12]  /*0170*/  BSSY B0, `(.L_x_2) ;  /* 0x0000033000007945 */ /* 0x000fd80003800000 */
[----:B------:R-:W-:Y:S05]  /*0180*/  @!P0 BRA `(.L_x_3) ;  /* 0x0000000000c48947 */ /* 0x000fea0003800000 */
[----:B------:R-:W0:Y:S01]  /*0190*/  S2UR UR8, SR_CgaCtaId ;  /* 0x00000000000879c3 */ /* 0x000e220000008800 */
[----:B------:R-:W-:Y:S01]  /*01a0*/  UMOV UR4, 0x400 ;  /* 0x0000040000047882 */ /* 0x000fe20000000000 */
[----:B------:R-:W-:Y:S01]  /*01b0*/  UMOV UR5, 0x1 ;  /* 0x0000000100057882 */ /* 0x000fe20000000000 */
[----:B------:R-:W-:Y:S02]  /*01c0*/  UMOV UR6, 0x4 ;  /* 0x0000000400067882 */ /* 0x000fe40000000000 */
[----:B------:R-:W-:-:S04]  /*01d0*/  UIADD3 UR6, -UR6, 0x100000, URZ ;  /* 0x0010000006067890 */ /* 0x000fc8000fffe13f */
[----:B------:R-:W-:Y:S02]  /*01e0*/  USHF.L.U32 UR7, UR6, 0xb, URZ ;  /* 0x0000000b06077899 */ /* 0x000fe4000800063f */
[----:B------:R-:W-:Y:S02]  /*01f0*/  USHF.L.U32 UR6, UR6, 0x1, URZ ;  /* 0x0000000106067899 */ /* 0x000fe4000800063f */
[----:B0-----:R-:W-:Y:S02]  /*0200*/  ULEA UR8, UR8, UR4, 0x18 ;  /* 0x0000000408087291 */ /* 0x001fe4000f8ec03f */
[----:B------:R-:W-:-:S04]  /*0210*/  UIADD3 UR4, -UR5, 0x100000, URZ ;  /* 0x0010000005047890 */ /* 0x000fc8000fffe13f */
[----:B------:R-:W-:Y:S02]  /*0220*/  USHF.L.U32 UR5, UR4, 0xb, URZ ;  /* 0x0000000b04057899 */ /* 0x000fe4000800063f */
[----:B------:R-:W-:Y:S01]  /*0230*/  USHF.L.U32 UR4, UR4, 0x1, URZ ;  /* 0x0000000104047899 */ /* 0x000fe2000800063f */
[----:B------:R-:W0:Y:S11]  /*0240*/  FENCE.VIEW.ASYNC.S ;  /* 0x00000000000073c6 */ /* 0x000e360000000000 */
[----:B0-----:R0:W1:Y:S01]  /*0250*/  SYNCS.EXCH.64 URZ, [UR8], UR4 ;  /* 0x00000004083f75b2 */ /* 0x0010620008000100 */
[----:B------:R0:W2:Y:S01]  /*0260*/  SYNCS.EXCH.64 URZ, [UR8+0x90], UR6 ;  /* 0x00009006083f75b2 */ /* 0x0000a20008000100 */
[----:B------:R0:W3:Y:S01]  /*0270*/  SYNCS.EXCH.64 URZ, [UR8+0x8], UR4 ;  /* 0x00000804083f75b2 */ /* 0x0000e20008000100 */
[----:B------:R0:W4:Y:S01]  /*0280*/  SYNCS.EXCH.64 URZ, [UR8+0x98], UR6 ;  /* 0x00009806083f75b2 */ /* 0x0001220008000100 */
[----:B------:R0:W0:Y:S01]  /*0290*/  SYNCS.EXCH.64 URZ, [UR8+0x10], UR4 ;  /* 0x00001004083f75b2 */ /* 0x0000220008000100 */
        /* <DEDUP_REMOVED lines=31> */
[----:B-1234-:R-:W-:Y:S01]  /*0490*/  NOP ;  /* 0x0000000000007918 */ /* 0x01efe20000000000 */
.L_x_3:
[----:B0-----:R-:W-:Y:S05]  /*04a0*/  BSYNC B0 ;  /* 0x0000000000007941 */ /* 0x001fea0003800000 */
.L_x_2:
[----:B------:R-:W-:Y:S01]  /*04b0*/  SHF.R.S32.HI R7, RZ, 0x1f, R18 ;  /* 0x0000001fff077819 */ /* 0x000fe20000011412 */
[----:B------:R-:W0:Y:S01]  /*04c0*/  SHFL.IDX PT, R0, R0, RZ, 0x1f ;  /* 0x00001fff00007589 */ /* 0x000e2200000e0000 */
[----:B------:R-:W1:Y:S01]  /*04d0*/  S2UR UR8, SR_CTAID.X ;  /* 0x00000000000879c3 */ /* 0x000e620000002500 */
[----:B------:R-:W-:Y:S02]  /*04e0*/  ELECT P0, URZ, PT ;  /* 0x00000000003f782f */ /* 0x000fe40003800000 */
[----:B------:R-:W-:Y:S01]  /*04f0*/  LEA.HI R7, R7, R18, RZ, 0x7 ;  /* 0x0000001207077211 */ /* 0x000fe200078f38ff */
[----:B------:R-:W2:Y:S01]  /*0500*/  S2R R4, SR_CTAID.Y ;  /* 0x0000000000047919 */ /* 0x000ea20000002600 */
[----:B------:R-:W-:Y:S01]  /*0510*/  SHF.R.S32.HI R8, RZ, 0x1f, R3 ;  /* 0x0000001fff087819 */ /* 0x000fe20000011403 */
[----:B------:R-:W-:Y:S01]  /*0520*/  ULDC UR4, c[0x0][0x150] ;  /* 0x0000540000047ab9 */ /* 0x000fe20000000800 */
[----:B------:R-:W-:Y:S01]  /*0530*/  LOP3.LUT R7, R7, 0xffffff80, RZ, 0xc0, !PT ;  /* 0xffffff8007077812 */ /* 0x000fe200078ec0ff */
[----:B------:R-:W-:Y:S01]  /*0540*/  NOP ;  /* 0x0000000000007918 */ /* 0x000fe20000000000 */
[----:B------:R-:W-:Y:S01]  /*0550*/  LEA.HI R8, R8, R3, RZ, 0x2 ;  /* 0x0000000308087211 */ /* 0x000fe200078f10ff */
[----:B------:R-:W3:Y:S01]  /*0560*/  LDC R10, c[0x0][0x144] ;  /* 0x00005100ff0a7b82 */ /* 0x000ee20000000800 */
[----:B------:R-:W-:Y:S01]  /*0570*/  NOP ;  /* 0x0000000000007918 */ /* 0x000fe20000000000 */
[----:B------:R-:W-:Y:S01]  /*0580*/  IMAD.IADD R6, R18, 0x1, -R7 ;  /* 0x0000000112067824 */ /* 0x000fe200078e0a07 */
[----:B------:R-:W-:Y:S01]  /*0590*/  LOP3.LUT R8, R8, 0x3ffffffc, RZ, 0xc0, !PT ;  /* 0x3ffffffc08087812 */ /* 0x000fe200078ec0ff */
[----:B------:R-:W-:Y:S01]  /*05a0*/  IMAD.MOV.U32 R23, RZ, RZ, 0x1 ;  /* 0x00000001ff177424 */ /* 0x000fe200078e00ff */
[----:B------:R-:W-:-:S02]  /*05b0*/  ISETP.NE.AND P3, PT, R5, RZ, PT ;  /* 0x000000ff0500720c */ /* 0x000fc40003f65270 */
[----:B------:R-:W-:Y:S01]  /*05c0*/  SHF.R.S32.HI R7, RZ, 0x1f, R6 ;  /* 0x0000001fff077819 */ /* 0x000fe20000011406 */
[----:B------:R-:W-:Y:S01]  /*05d0*/  IMAD.IADD R8, R3, 0x1, -R8 ;  /* 0x0000000103087824 */ /* 0x000fe200078e0a08 */
[----:B------:R-:W4:Y:S02]  /*05e0*/  LDC R13, c[0x0][0x140] ;  /* 0x00005000ff0d7b82 */ /* 0x000f240000000800 */
[----:B------:R-:W-:Y:S02]  /*05f0*/  LEA.HI R7, R7, R6, RZ, 0x3 ;  /* 0x0000000607077211 */ /* 0x000fe400078f18ff */
[----:B0-----:R-:W-:Y:S02]  /*0600*/  ISETP.NE.OR P0, PT, R0, RZ, !P0 ;  /* 0x000000ff0000720c */ /* 0x001fe40004705670 */
[--C-:B------:R-:W-:Y:S02]  /*0610*/  SHF.R.S32.HI R0, RZ, 0x3, R7.reuse ;  /* 0x00000003ff007819 */ /* 0x100fe40000011407 */
[----:B------:R-:W-:-:S02]  /*0620*/  SHF.R.S32.HI R7, RZ, 0x1f, R7 ;  /* 0x0000001fff077819 */ /* 0x000fc40000011407 */
[----:B-1----:R-:W-:Y:S02]  /*0630*/  I2FP.F32.U32 R9, UR8 ;  /* 0x0000000800097c45 */ /* 0x002fe40008201000 */
[----:B------:R-:W-:-:S03]  /*0640*/  LEA.HI R7, R7, R0, RZ, 0x2 ;  /* 0x0000000007077211 */ /* 0x000fc600078f10ff */
[----:B------:R-:W-:Y:S01]  /*0650*/  FMUL R9, R9, UR4 ;  /* 0x0000000409097c20 */ /* 0x000fe20008400000 */
[----:B------:R-:W-:Y:S01]  /*0660*/  LOP3.LUT R7, R7, 0xfffffffc, RZ, 0xc0, !PT ;  /* 0xfffffffc07077812 */ /* 0x000fe200078ec0ff */
[----:B------:R-:W-:Y:S01]  /*0670*/  VOTEU.ALL UP0, P0 ;  /* 0x00000000003f7886 */ /* 0x000fe20000000000 */
[----:B--2---:R-:W-:Y:S01]  /*0680*/  I2FP.F32.U32 R3, R4 ;  /* 0x0000000400037245 */ /* 0x004fe20000201000 */
[----:B------:R-:W-:Y:S01]  /*0690*/  ULDC UR4, c[0x0][0x154] ;  /* 0x0000550000047ab9 */ /* 0x000fe20000000800 */
[----:B------:R-:W-:Y:S01]  /*06a0*/  VOTEU.ALL UP1, P0 ;  /* 0x00000000003f7886 */ /* 0x000fe20000020000 */
[----:B------:R-:W0:Y:S01]  /*06b0*/  F2I.U32.TRUNC.NTZ R9, R9 ;  /* 0x0000000900097305 */ /* 0x000e22000020f000 */
[----:B------:R-:W-:Y:S01]  /*06c0*/  IMAD.IADD R7, R0, 0x1, -R7 ;  /* 0x0000000100077824 */ /* 0x000fe200078e0a07 */
[----:B------:R-:W1:Y:S01]  /*06d0*/  @!UP0 S2UR UR7, SR_CgaCtaId ;  /* 0x00000000000789c3 */ /* 0x000e620000008800 */
[----:B------:R-:W-:Y:S01]  /*06e0*/  FMUL R12, R3, UR4 ;  /* 0x00000004030c7c20 */ /* 0x000fe20008400000 */
[----:B------:R-:W-:Y:S01]  /*06f0*/  UMOV UR4, 0x20 ;  /* 0x0000002000047882 */ /* 0x000fe20000000000 */
[----:B------:R-:W-:Y:S01]  /*0700*/  IMAD R8, R8, 0x4, R7 ;  /* 0x0000000408087824 */ /* 0x000fe200078e0207 */
[----:B------:R-:W-:Y:S01]  /*0710*/  @!UP0 UMOV UR6, 0x400 ;  /* 0x0000040000068882 */ /* 0x000fe20000000000 */
[----:B------:R-:W-:-:S04]  /*0720*/  @!UP0 UIADD3 UR4, -UR4, 0x100000, URZ ;  /* 0x0010000004048890 */ /* 0x000fc8000fffe13f */
[----:B------:R-:W-:Y:S02]  /*0730*/  @!UP0 USHF.L.U32 UR5, UR4, 0xb, URZ ;  /* 0x0000000b04058899 */ /* 0x000fe4000800063f */
[----:B------:R-:W-:Y:S01]  /*0740*/  @!UP0 USHF.L.U32 UR4, UR4, 0x1, URZ ;  /* 0x0000000104048899 */ /* 0x000fe2000800063f */
[----:B----4-:R-:W-:Y:S01]  /*0750*/  ISETP.EQ.U32.AND P2, PT, R13, 0x1, PT ;  /* 0x000000010d00780c */ /* 0x010fe20003f42070 */
[----:B------:R-:W2:Y:S01]  /*0760*/  F2I.U32.TRUNC.NTZ R12, R12 ;  /* 0x0000000c000c7305 */ /* 0x000ea2000020f000 */
[----:B------:R-:W-:Y:S01]  /*0770*/  LEA.HI R0, R8, R8, RZ, 0x1 ;  /* 0x0000000808007211 */ /* 0x000fe200078f08ff */
[----:B------:R-:W4:Y:S03]  /*0780*/  LDC R7, c[0x0][0x148] ;  /* 0x00005200ff077b82 */ /* 0x000f260000000800 */
[----:B------:R-:W-:Y:S01]  /*0790*/  LOP3.LUT R11, R0, 0xfffffffe, RZ, 0xc0, !PT ;  /* 0xfffffffe000b7812 */ /* 0x000fe200078ec0ff */
[----:B0-----:R-:W-:Y:S01]  /*07a0*/  IMAD.MOV R15, RZ, RZ, -R9 ;  /* 0x000000ffff0f7224 */ /* 0x001fe200078e0a09 */
[----:B------:R-:W-:-:S03]  /*07b0*/  SHF.R.S32.HI R9, RZ, 0x1f, R2 ;  /* 0x0000001fff097819 */ /* 0x000fc60000011402 */
[----:B---3--:R-:W-:Y:S01]  /*07c0*/  IMAD R3, R10, R15, UR8 ;  /* 0x000000080a037e24 */ /* 0x008fe2000f8e020f */
[----:B------:R-:W-:Y:S01]  /*07d0*/  LEA.HI R9, R9, R2, RZ, 0x2 ;  /* 0x0000000209097211 */ /* 0x000fe200078f10ff */
[C---:B------:R-:W-:Y:S02]  /*07e0*/  IMAD.IADD R0, R8.reuse, 0x1, -R11 ;  /* 0x0000000108007824 */ /* 0x040fe400078e0a0b */
[----:B------:R-:W-:Y:S01]  /*07f0*/  IMAD.SHL.U32 R11, R8, 0x4, RZ ;  /* 0x00000004080b7824 */ /* 0x000fe200078e00ff */
[----:B------:R-:W-:Y:S01]  /*0800*/  LOP3.LUT R9, R9, 0xfffffffc, RZ, 0xc0, !PT ;  /* 0xfffffffc09097812 */ /* 0x000fe200078ec0ff */
[----:B--2---:R-:W-:Y:S01]  /*0810*/  IMAD.MOV R24, RZ, RZ, -R12 ;  /* 0x000000ffff187224 */ /* 0x004fe200078e0a0c */
[----:B------:R-:W-:Y:S01]  /*0820*/  ISETP.NE.AND P4, PT, R0, R3, PT ;  /* 0x000000030000720c */ /* 0x000fe20003f85270 */
[----:B-1----:R-:W-:Y:S01]  /*0830*/  @!UP0 ULEA UR6, UR7, UR6, 0x18 ;  /* 0x0000000607068291 */ /* 0x002fe2000f8ec03f */
[----:B------:R-:W-:Y:S01]  /*0840*/  LOP3.LUT R22, R8, 0xc, R11, 0x78, !PT ;  /* 0x0000000c08167812 */ /* 0x000fe200078e780b */
[----:B------:R-:W-:Y:S01]  /*0850*/  IMAD.IADD R0, R2, 0x1, -R9 ;  /* 0x0000000102007824 */ /* 0x000fe200078e0a09 */
[----:B------:R-:W-:Y:S01]  /*0860*/  VOTEU.ALL UP0, P0 ;  /* 0x00000000003f7886 */ /* 0x000fe20000000000 */
[----:B------:R-:W-:Y:S01]  /*0870*/  LOP3.LUT P0, RZ, R6, 0x7, RZ, 0xc0, !PT ;  /* 0x0000000706ff7812 */ /* 0x000fe2000780c0ff */
[----:B------:R-:W-:-:S02]  /*0880*/  VIADD R6, R5, 0xffffffff ;  /* 0xffffffff05067836 */ /* 0x000fc40000000000 */
[----:B------:R-:W-:Y:S01]  /*0890*/  ISETP.NE.AND P1, PT, R0, 0x3, PT ;  /* 0x000000030000780c */ /* 0x000fe20003f25270 */
[----:B----4-:R-:W-:Y:S01]  /*08a0*/  IMAD R9, R7, R24, R4 ;  /* 0x0000001807097224 */ /* 0x010fe200078e0204 */
[----:B------:R-:W-:Y:S02]  /*08b0*/  ISETP.LT.U32.AND P0, PT, R22, 0x2, !P0 ;  /* 0x000000021600780c */ /* 0x000fe40004701070 */
[----:B------:R-:W-:Y:S01]  /*08c0*/  ISETP.EQ.OR P1, PT, R0, RZ, !P1 ;  /* 0x000000ff0000720c */ /* 0x000fe20004f22670 */
[----:B------:R-:W0:Y:S02]  /*08d0*/  FENCE.VIEW.ASYNC.S ;  /* 0x00000000000073c6 */ /* 0x000e240000000000 */
[----:B0-----:R0:W1:Y:S01]  /*08e0*/  @!UP0 SYNCS.EXCH.64 URZ, [UR6+0x130], UR4 ;  /* 0x00013004063f85b2 */ /* 0x0010620008000100 */
[----:B------:R-:W-:Y:S02]  /*08f0*/  @P4 LEA.HI R2, R22, R22, RZ, 0x1 ;  /* 0x0000001616024211 */ /* 0x000fe400078f08ff */
[----:B------:R-:W-:-:S02]  /*0900*/  ISETP.EQ.AND P1, PT, R5, RZ, P1 ;  /* 0x000000ff0500720c */ /* 0x000fc40000f22270 */
[----:B------:R-:W-:Y:S02]  /*0910*/  @P4 SHF.R.S32.HI R2, RZ, 0x1, R2 ;  /* 0x00000001ff024819 */ /* 0x000fe40000011402 */
[----:B------:R-:W-:Y:S02]  /*0920*/  ISETP.GE.U32.AND P6, PT, R6, 0x2, PT ;  /* 0x000000020600780c */ /* 0x000fe40003fc6070 */
[----:B------:R-:W-:Y:S02]  /*0930*/  @P4 ISETP.NE.AND P5, PT, R2, R9, PT ;  /* 0x000000090200420c */ /* 0x000fe40003fa5270 */
[----:B------:R-:W-:Y:S02]  /*0940*/  SEL R2, RZ, 0x1, !P0 ;  /* 0x00000001ff027807 */ /* 0x000fe40004000000 */
[----:B------:R-:W-:Y:S02]  /*0950*/  @P4 SEL R23, RZ, 0x1, P5 ;  /* 0x00000001ff174807 */ /* 0x000fe40002800000 */
[----:B------:R-:W-:Y:S01]  /*0960*/  SEL R19, RZ, 0x1, !P1 ;  /* 0x00000001ff137807 */ /* 0x000fe20004800000 */
[----:B------:R0:W2:Y:S01]  /*0970*/  @!UP1 SYNCS.EXCH.64 URZ, [UR6+0x138], UR4 ;  /* 0x00013804063f95b2 */ /* 0x0000a20008000100 */
[----:B------:R-:W-:Y:S01]  /*0980*/  LOP3.LUT R23, R23, R2, RZ, 0xc0, !PT ;  /* 0x0000000217177212 */ /* 0x000fe200078ec0ff */
[----:B------:R-:W-:Y:S01]  /*0990*/  NOP ;  /* 0x0000000000007918 */ /* 0x000fe20000000000 */
[----:B------:R-:W-:Y:S01]  /*09a0*/  SEL R19, R19, 0x2, P6 ;  /* 0x0000000213137807 */ /* 0x000fe20003000000 */
[----:B------:R-:W-:Y:S06]  /*09b0*/  @!P2 BRA `(.L_x_4) ;  /* 0x000000000008a947 */ /* 0x000fec0003800000 */
[----:B-12---:R-:W-:Y:S01]  /*09c0*/  UCGABAR_ARV ;  /* 0x00000000000079c7 */ /* 0x006fe20008000000 */
[----:B------:R-:W-:Y:S05]  /*09d0*/  BRA `(.L_x_5) ;  /* 0x0000000000047947 */ /* 0x000fea0003800000 */
.L_x_4:
[----:B-12---:R-:W-:Y:S01]  /*09e0*/  NOP ;  /* 0x0000000000007918 */ /* 0x006fe20000000000 */
.L_x_5:
[----:B------:R-:W1:Y:S01]  /*09f0*/  LDC R2, c[0x0][0x65c] ;  /* 0x00019700ff027b82 */ /* 0x000e620000000800 */
[----:B------:R-:W-:Y:S02]  /*0a00*/  IMAD.U32 R8, RZ, RZ, UR8 ;  /* 0x00000008ff087e24 */ /* 0x000fe4000f8e00ff */
[----:B------:R-:W-:Y:S01]  /*0a10*/  IMAD.MOV.U32 R9, RZ, RZ, RZ ;  /* 0x000000ffff097224 */ /* 0x000fe200078e00ff */
[----:B-1----:R-:W-:-:S04]  /*0a20*/  ISETP.NE.AND P1, PT, R2, 0x1, PT ;  /* 0x000000010200780c */ /* 0x002fc80003f25270 */
[----:B------:R-:W-:-:S09]  /*0a30*/  P2R R5, PR, RZ, 0x2 ;  /* 0x00000002ff057803 */ /* 0x000fd20000000000 */
[----:B------:R-:W1:Y:S01]  /*0a40*/  @P1 LDC R17, c[0x0][0x10] ;  /* 0x00000400ff111b82 */ /* 0x000e620000000800 */
[----:B------:R-:W-:Y:S02]  /*0a50*/  @P1 IMAD.MOV.U32 R5, RZ, RZ, RZ ;  /* 0x000000ffff051224 */ /* 0x000fe400078e00ff */
[----:B------:R-:W-:-:S05]  /*0a60*/  @P1 IMAD.MOV.U32 R13, RZ, RZ, RZ ;  /* 0x000000ffff0d1224 */ /* 0x000fca00078e00ff */
[----:B------:R-:W2:Y:S01]  /*0a70*/  @!P1 LDC R11, c[0x0][0xc] ;  /* 0x00000300ff0b9b82 */ /* 0x000ea20000000800 */
[----:B-1----:R-:W-:-:S04]  /*0a80*/  @P1 IMAD.WIDE.U32 R16, R17, UR8, R4 ;  /* 0x0000000811101c25 */ /* 0x002fc8000f8e0004 */
[----:B------:R-:W-:Y:S02]  /*0a90*/  @P1 IMAD.IADD R17, R17, 0x1, R13 ;  /* 0x0000000111111824 */ /* 0x000fe400078e020d */
[----:B--2---:R-:W-:-:S04]  /*0aa0*/  @!P1 IMAD.WIDE.U32 R8, R4, R11, R8 ;  /* 0x0000000b04089225 */ /* 0x004fc800078e0008 */
[----:B------:R-:W-:Y:S02]  /*0ab0*/  @!P1 IMAD.MOV.U32 R16, RZ, RZ, R8 ;  /* 0x000000ffff109224 */ /* 0x000fe400078e0008 */
[----:B------:R-:W-:Y:S01]  /*0ac0*/  @!P1 IMAD.MOV.U32 R17, RZ, RZ, R9 ;  /* 0x000000ffff119224 */ /* 0x000fe200078e0009 */
[----:B------:R-:W-:Y:S06]  /*0ad0*/  @!P2 BRA `(.L_x_6) ;  /* 0x00000000000ca947 */ /* 0x000fec0003800000 */
[----:B------:R-:W-:Y:S01]  /*0ae0*/  UCGABAR_WAIT ;  /* 0x0000000000007dc7 */ /* 0x000fe20008000000 */
[----:B------:R-:W-:Y:S01]  /*0af0*/  CCTL.IVALL ;  /* 0x00000000ff00798f */ /* 0x000fe20002000000 */
[----:B------:R-:W-:Y:S05]  /*0b00*/  BRA `(.L_x_7) ;  /* 0x0000000000047947 */ /* 0x000fea0003800000 */
.L_x_6:
[----:B------:R-:W-:Y:S06]  /*0b10*/  BAR.SYNC.DEFER_BLOCKING 0x0 ;  /* 0x0000000000007b1d */ /* 0x000fec0000010000 */
.L_x_7:
[----:B------:R-:W-:Y:S05]  /*0b20*/  @!P3 BRA `(.L_x_8) ;  /* 0x0000003c009cb947 */ /* 0x000fea0003800000 */
[----:B------:R-:W-:-:S13]  /*0b30*/  ISETP.GT.U32.AND P0, PT, R6, 0x1, PT ;  /* 0x000000010600780c */ /* 0x000fda0003f04070 */
[----:B0-----:R-:W-:Y:S05]  /*0b40*/  @P0 EXIT ;  /* 0x000000000000094d */ /* 0x001fea0003800000 */
[----:B------:R-:W-:Y:S01]  /*0b50*/  ULDC.64 UR4, c[0x0][0x650] ;  /* 0x0001940000047ab9 */ /* 0x000fe20000000a00 */
[----:B------:R-:W-:Y:S01]  /*0b60*/  PRMT R0, RZ, 0x7610, R0 ;  /* 0x00007610ff007816 */ /* 0x000fe20000000000 */
[----:B------:R-:W-:Y:S01]  /*0b70*/  IMAD.MOV.U32 R60, RZ, RZ, -0x1 ;  /* 0xffffffffff3c7424 */ /* 0x000fe200078e00ff */
[----:B------:R-:W-:Y:S01]  /*0b80*/  ISETP.GE.U32.AND P0, PT, R16, UR4, PT ;  /* 0x0000000410007c0c */ /* 0x000fe2000bf06070 */
[----:B------:R-:W-:Y:S02]  /*0b90*/  IMAD.MOV.U32 R61, RZ, RZ, -0x1 ;  /* 0xffffffffff3d7424 */ /* 0x000fe400078e00ff */
[----:B------:R-:W-:Y:S01]  /*0ba0*/  IMAD.MOV.U32 R59, RZ, RZ, -0x1 ;  /* 0xffffffffff3b7424 */ /* 0x000fe200078e00ff */
[----:B------:R-:W-:-:S13]  /*0bb0*/  ISETP.GE.U32.AND.EX P0, PT, R17, UR5, PT, P0 ;  /* 0x0000000511007c0c */ /* 0x000fda000bf06100 */
[----:B------:R-:W-:Y:S05]  /*0bc0*/  @P0 BRA `(.L_x_9) ;  /* 0x0000000400280947 */ /* 0x000fea0003800000 */
[----:B------:R-:W0:Y:S01]  /*0bd0*/  LDC.64 R20, c[0x0][0x628] ;  /* 0x00018a00ff147b82 */ /* 0x000e220000000a00 */
[----:B------:R-:W-:Y:S02]  /*0be0*/  IMAD.MOV.U32 R8, RZ, RZ, R16 ;  /* 0x000000ffff087224 */ /* 0x000fe400078e0010 */
[----:B------:R-:W-:-:S05]  /*0bf0*/  IMAD.MOV.U32 R9, RZ, RZ, R17 ;  /* 0x000000ffff097224 */ /* 0x000fca00078e0011 */
[----:B------:R-:W1:Y:S08]  /*0c00*/  LDC R0, c[0x0][0x630] ;  /* 0x00018c00ff007b82 */ /* 0x000e700000000800 */
[----:B------:R-:W2:Y:S01]  /*0c10*/  LDC.64 R26, c[0x0][0x620] ;  /* 0x00018800ff1a7b82 */ /* 0x000ea20000000a00 */
[----:B0-----:R-:W-:-:S04]  /*0c20*/  ISETP.NE.U32.AND P0, PT, R20, RZ, PT ;  /* 0x000000ff1400720c */ /* 0x001fc80003f05070 */
[----:B------:R-:W-:-:S13]  /*0c30*/  ISETP.NE.AND.EX P0, PT, R21, RZ, PT, P0 ;  /* 0x000000ff1500720c */ /* 0x000fda0003f05300 */
[----:B-12---:R-:W-:Y:S05]  /*0c40*/  @!P0 BRA `(.L_x_10) ;  /* 0x0000000000288947 */ /* 0x006fea0003800000 */
[----:B------:R-:W0:Y:S02]  /*0c50*/  LDC R13, c[0x0][0x634] ;  /* 0x00018d00ff0d7b82 */ /* 0x000e240000000800 */
[----:B0-----:R-:W-:-:S05]  /*0c60*/  IADD3 R13, P0, R16, R13, RZ ;  /* 0x0000000d100d7210 */ /* 0x001fca0007f1e0ff */
[----:B------:R-:W-:-:S04]  /*0c70*/  IMAD.X R15, RZ, RZ, R17, P0 ;  /* 0x000000ffff0f7224 */ /* 0x000fc800000e0611 */
[----:B------:R-:W-:-:S04]  /*0c80*/  IMAD.WIDE.U32 R8, R15, R20, RZ ;  /* 0x000000140f087225 */ /* 0x000fc800078e00ff */
[----:B------:R-:W-:-:S04]  /*0c90*/  IMAD.WIDE.U32 R10, P0, R13, R21, R8 ;  /* 0x000000150d0a7225 */ /* 0x000fc80007800008 */
[----:B------:R-:W-:-:S04]  /*0ca0*/  IMAD.WIDE.U32 R8, R13, R20, RZ ;  /* 0x000000140d087225 */ /* 0x000fc800078e00ff */
[----:B------:R-:W-:Y:S01]  /*0cb0*/  IMAD.X R13, RZ, RZ, RZ, P0 ;  /* 0x000000ffff0d7224 */ /* 0x000fe200000e06ff */
[----:B------:R-:W-:Y:S01]  /*0cc0*/  IADD3 RZ, P0, R9, R10, RZ ;  /* 0x0000000a09ff7210 */ /* 0x000fe20007f1e0ff */
[----:B------:R-:W-:-:S04]  /*0cd0*/  IMAD.MOV.U32 R12, RZ, RZ, R11 ;  /* 0x000000ffff0c7224 */ /* 0x000fc800078e000b */
[----:B------:R-:W-:-:S08]  /*0ce0*/  IMAD.WIDE.U32.X R8, R15, R21, R12, P0 ;  /* 0x000000150f087225 */ /* 0x000fd000000e040c */
.L_x_10:
[----:B------:R-:W0:Y:S01]  /*0cf0*/  LDC.64 R20, c[0x0][0x640] ;  /* 0x00019000ff147b82 */ /* 0x000e220000000a00 */
[--C-:B------:R-:W-:Y:S01]  /*0d00*/  SHF.R.U64 R59, R8, R0, R9.reuse ;  /* 0x00000000083b7219 */ /* 0x100fe20000001209 */
[----:B------:R-:W-:Y:S01]  /*0d10*/  IMAD R28, R7, R24, R4 ;  /* 0x00000018071c7224 */ /* 0x000fe200078e0204 */
[----:B------:R-:W-:Y:S01]  /*0d20*/  SHF.R.U32.HI R0, RZ, R0, R9 ;  /* 0x00000000ff007219 */ /* 0x000fe20000011609 */
[----:B------:R-:W-:Y:S01]  /*0d30*/  IMAD.MOV.U32 R25, RZ, RZ, 0x1 ;  /* 0x00000001ff197424 */ /* 0x000fe200078e00ff */
[----:B------:R-:W-:-:S03]  /*0d40*/  IADD3 R5, P0, RZ, -R59, RZ ;  /* 0x8000003bff057210 */ /* 0x000fc60007f1e0ff */
[----:B------:R-:W1:Y:S02]  /*0d50*/  LDC R6, c[0x0][0x618] ;  /* 0x00018600ff067b82 */ /* 0x000e640000000800 */
[----:B------:R-:W-:-:S04]  /*0d60*/  IMAD.X R9, RZ, RZ, ~R0, P0 ;  /* 0x000000ffff097224 */ /* 0x000fc800000e0e00 */
[-C--:B------:R-:W-:Y:S02]  /*0d70*/  IMAD R0, R9, R26.reuse, RZ ;  /* 0x0000001a09007224 */ /* 0x080fe400078e02ff */
[----:B------:R-:W2:Y:S01]  /*0d80*/  LDC R11, c[0x0][0x608] ;  /* 0x00018200ff0b7b82 */ /* 0x000ea20000000800 */
[----:B------:R-:W-:-:S04]  /*0d90*/  IMAD.WIDE.U32 R8, R5, R26, R16 ;  /* 0x0000001a05087225 */ /* 0x000fc800078e0010 */
[----:B------:R-:W-:-:S03]  /*0da0*/  IMAD R5, R5, R27, R0 ;  /* 0x0000001b05057224 */ /* 0x000fc600078e0200 */
[----:B------:R-:W3:Y:S01]  /*0db0*/  LDC R12, c[0x0][0x658] ;  /* 0x00019600ff0c7b82 */ /* 0x000ee20000000800 */
[----:B0-----:R-:W-:Y:S01]  /*0dc0*/  ISETP.NE.U32.AND P0, PT, R20, RZ, PT ;  /* 0x000000ff1400720c */ /* 0x001fe20003f05070 */
[----:B------:R-:W-:Y:S02]  /*0dd0*/  IMAD.IADD R5, R9, 0x1, R5 ;  /* 0x0000000109057824 */ /* 0x000fe400078e0205 */
[----:B------:R-:W-:Y:S01]  /*0de0*/  IMAD.MOV.U32 R9, RZ, RZ, -0x1 ;  /* 0xffffffffff097424 */ /* 0x000fe200078e00ff */
[----:B------:R-:W-:-:S03]  /*0df0*/  ISETP.NE.AND.EX P0, PT, R21, RZ, PT, P0 ;  /* 0x000000ff1500720c */ /* 0x000fc60003f05300 */
[----:B------:R-:W0:Y:S01]  /*0e00*/  LDC R15, c[0x0][0x600] ;  /* 0x00018000ff0f7b82 */ /* 0x000e220000000800 */
[-CC-:B-1----:R-:W-:Y:S02]  /*0e10*/  SHF.R.U64 R13, R8, R6.reuse, R5.reuse ;  /* 0x00000006080d7219 */ /* 0x182fe40000001205 */
[----:B------:R-:W-:-:S05]  /*0e20*/  SHF.R.U32.HI R0, RZ, R6, R5 ;  /* 0x00000006ff007219 */ /* 0x000fca0000011605 */
[----:B------:R-:W1:Y:S01]  /*0e30*/  LDC R14, c[0x0][0x648] ;  /* 0x00019200ff0e7b82 */ /* 0x000e620000000800 */
[-CC-:B--2---:R-:W-:Y:S02]  /*0e40*/  SHF.R.U64 R29, R13, R11.reuse, R0.reuse ;  /* 0x0000000b0d1d7219 */ /* 0x184fe40000001200 */
[----:B------:R-:W-:-:S05]  /*0e50*/  SHF.R.U32.HI R5, RZ, R11, R0 ;  /* 0x0000000bff057219 */ /* 0x000fca0000011600 */
[----:B------:R-:W2:Y:S01]  /*0e60*/  LDC R26, c[0x0][0x638] ;  /* 0x00018e00ff1a7b82 */ /* 0x000ea20000000800 */
[-CC-:B---3--:R-:W-:Y:S02]  /*0e70*/  SHF.R.U64 R24, R29, R12.reuse, R5.reuse ;  /* 0x0000000c1d187219 */ /* 0x188fe40000001205 */
[-C--:B------:R-:W-:Y:S02]  /*0e80*/  SHF.L.U32 R0, R9, R12.reuse, RZ ;  /* 0x0000000c09007219 */ /* 0x080fe400000006ff */
[----:B------:R-:W-:Y:S01]  /*0e90*/  SHF.R.U32.HI R5, RZ, R12, R5 ;  /* 0x0000000cff057219 */ /* 0x000fe20000011605 */
[----:B------:R-:W-:Y:S01]  /*0ea0*/  IMAD.MOV.U32 R4, RZ, RZ, R24 ;  /* 0x000000ffff047224 */ /* 0x000fe200078e0018 */
[----:B------:R-:W-:Y:S01]  /*0eb0*/  LOP3.LUT R10, RZ, R0, RZ, 0x33, !PT ;  /* 0x00000000ff0a7212 */ /* 0x000fe200078e33ff */
[----:B------:R-:W3:Y:S01]  /*0ec0*/  LDC R27, c[0x0][0x610] ;  /* 0x00018400ff1b7b82 */ /* 0x000ee20000000800 */
[----:B------:R-:W-:Y:S05]  /*0ed0*/  @!P0 BRA `(.L_x_11) ;  /* 0x0000000000288947 */ /* 0x000fea0003800000 */
[----:B------:R-:W4:Y:S02]  /*0ee0*/  LDC R9, c[0x0][0x64c] ;  /* 0x00019300ff097b82 */ /* 0x000f240000000800 */
[----:B----4-:R-:W-:-:S05]  /*0ef0*/  IADD3 R9, P0, R24, R9, RZ ;  /* 0x0000000918097210 */ /* 0x010fca0007f1e0ff */
        /* <DEDUP_REMOVED lines=8> */
.L_x_11:
[----:B-1----:R-:W-:Y:S01]  /*0f80*/  SHF.R.U64 R4, R4, R14, R5 ;  /* 0x0000000e04047219 */ /* 0x002fe20000001205 */
[----:B0-----:R-:W-:Y:S01]  /*0f90*/  VIADD R6, R15, 0xffffffff ;  /* 0xffffffff0f067836 */ /* 0x001fe20000000000 */
[----:B------:R-:W-:Y:S02]  /*0fa0*/  SHF.L.U32 R0, R25, R12, RZ ;  /* 0x0000000c19007219 */ /* 0x000fe400000006ff */
[----:B------:R-:W-:Y:S01]  /*0fb0*/  LOP3.LUT R5, R29, R10, RZ, 0xc0, !PT ;  /* 0x0000000a1d057212 */ /* 0x000fe200078ec0ff */
[----:B------:R-:W-:Y:S01]  /*0fc0*/  IMAD.MOV R7, RZ, RZ, -R4 ;  /* 0x000000ffff077224 */ /* 0x000fe200078e0a04 */
[----:B------:R-:W-:Y:S02]  /*0fd0*/  SEL R3, R3, R28, !P1 ;  /* 0x0000001c03037207 */ /* 0x000fe40004800000 */
[----:B------:R-:W-:Y:S01]  /*0fe0*/  LOP3.LUT R6, R13, R6, RZ, 0xc0, !PT ;  /* 0x000000060d067212 */ /* 0x000fe200078ec0ff */
[----:B------:R-:W-:Y:S02]  /*0ff0*/  IMAD R4, R0, R4, R5 ;  /* 0x0000000400047224 */ /* 0x000fe400078e0205 */
[----:B--2---:R-:W-:-:S02]  /*1000*/  IMAD R0, R7, R26, R24 ;  /* 0x0000001a07007224 */ /* 0x004fc400078e0218 */
[----:B---3--:R-:W-:Y:S02]  /*1010*/  IMAD R3, R4, R27, R3 ;  /* 0x0000001b04037224 */ /* 0x008fe400078e0203 */
[----:B------:R-:W-:Y:S02]  /*1020*/  IMAD R60, R0, R15, R6 ;  /* 0x0000000f003c7224 */ /* 0x000fe400078e0206 */
[----:B------:R-:W-:-:S03]  /*1030*/  IMAD.MOV.U32 R4, RZ, RZ, 0x1 ;  /* 0x00000001ff047424 */ /* 0x000fc600078e00ff */
[----:B------:R-:W-:Y:S02]  /*1040*/  SEL R61, R60, R3, !P1 ;  /* 0x000000033c3d7207 */ /* 0x000fe40004800000 */
[----:B------:R-:W-:Y:S02]  /*1050*/  PRMT R0, R4, 0x7610, R0 ;  /* 0x0000761004007816 */ /* 0x000fe40000000000 */
[----:B------:R-:W-:-:S07]  /*1060*/  SEL R60, R3, R60, !P1 ;  /* 0x0000003c033c7207 */ /* 0x000fce0004800000 */
.L_x_9:
[----:B------:R-:W-:-:S08]  /*1070*/  NOP ;  /* 0x0000000000007918 */ /* 0x000fd00000000000 */
[----:B------:R-:W0:Y:S02]  /*1080*/  USETMAXREG.TRY_ALLOC.CTAPOOL UP0, 0xe8 ;  /* 0x000000e8000079c8 */ /* 0x000e240008000600 */
[----:B0-----:R-:W-:-:S13]  /*1090*/  PLOP3.LUT P0, PT, PT, PT, UP0, 0x80, 0x0 ;  /* 0x000000000000781c */ /* 0x001fda0003f0f008 */
[----:B------:R-:W-:Y:S05]  /*10a0*/  @!P0 BRA `(.L_x_9) ;  /* 0xfffffffc00f08947 */ /* 0x000fea000383ffff */
[----:B------:R-:W-:Y:S01]  /*10b0*/  ULDC.64 UR4, c[0x0][0x598] ;  /* 0x0001660000047ab9 */ /* 0x000fe20000000a00 */
[----:B------:R-:W-:Y:S01]  /*10c0*/  ULDC.64 UR36, c[0x0][0x208] ;  /* 0x0000820000247ab9 */ /* 0x000fe20000000a00 */
[----:B------:R-:W-:-:S04]  /*10d0*/  ISETP.NE.U32.AND P0, PT, RZ, UR4, PT ;  /* 0x00000004ff007c0c */ /* 0x000fc8000bf05070 */
[----:B------:R-:W-:-:S13]  /*10e0*/  ISETP.NE.AND.EX P0, PT, RZ, UR5, PT, P0 ;  /* 0x00000005ff007c0c */ /* 0x000fda000bf05300 */
[----:B------:R-:W-:Y:S05]  /*10f0*/  @!P0 BRA `(.L_x_12) ;  /* 0x00000000001c8947 */ /* 0x000fea0003800000 */
[----:B------:R-:W0:Y:S02]  /*1100*/  LDC.64 R4, c[0x0][0x598] ;  /* 0x00016600ff047b82 */ /* 0x000e240000000a00 */
[----:B0-----:R-:W2:Y:S02]  /*1110*/  LDG.E.64 R4, desc[UR36][R4.64] ;  /* 0x0000002404047981 */ /* 0x001ea4000c1e1b00 */
[----:B--2---:R-:W-:-:S04]  /*1120*/  ISETP.NE.U32.AND P0, PT, R4, RZ, PT ;  /* 0x000000ff0400720c */ /* 0x004fc80003f05070 */
[----:B------:R-:W-:-:S13]  /*1130*/  ISETP.NE.AND.EX P0, PT, R5, RZ, PT, P0 ;  /* 0x000000ff0500720c */ /* 0x000fda0003f05300 */
[----:B------:R-:W-:Y:S05]  /*1140*/  @!P0 BRA `(.L_x_12) ;  /* 0x0000000000088947 */ /* 0x000fea0003800000 */
[----:B------:R0:W5:Y:S01]  /*1150*/  LD.E R56, desc[UR36][R4.64] ;  /* 0x0000002404387980 */ /* 0x000162000c101900 */
[----:B------:R-:W-:Y:S05]  /*1160*/  BRA `(.L_x_13) ;  /* 0x0000000000247947 */ /* 0x000fea0003800000 */
.L_x_12:
[----:B------:R-:W-:Y:S02]  /*1170*/  ULDC.64 UR4, c[0x0][0x588] ;  /* 0x0001620000047ab9 */ /* 0x000fe40000000a00 */
[----:B------:R-:W-:-:S04]  /*1180*/  ISETP.NE.U32.AND P0, PT, RZ, UR4, PT ;  /* 0x00000004ff007c0c */ /* 0x000fc8000bf05070 */
[----:B------:R-:W-:-:S13]  /*1190*/  ISETP.NE.AND.EX P0, PT, RZ, UR5, PT, P0 ;  /* 0x00000005ff007c0c */ /* 0x000fda000bf05300 */
[----:B------:R-:W-:Y:S05]  /*11a0*/  @!P0 BRA `(.L_x_14) ;  /* 0x00000000000c8947 */ /* 0x000fea0003800000 */
[----:B------:R-:W0:Y:S02]  /*11b0*/  LDC.64 R56, c[0x0][0x588] ;  /* 0x00016200ff387b82 */ /* 0x000e240000000a00 */
[----:B0-----:R1:W5:Y:S01]  /*11c0*/  LDG.E R56, desc[UR36][R56.64] ;  /* 0x0000002438387981 */ /* 0x001362000c1e1900 */
[----:B------:R-:W-:Y:S05]  /*11d0*/  BRA `(.L_x_13) ;  /* 0x0000000000087947 */ /* 0x000fea0003800000 */
.L_x_14:
[----:B------:R-:W-:Y:S02]  /*11e0*/  ULDC UR4, c[0x0][0x580] ;  /* 0x0001600000047ab9 */ /* 0x000fe40000000800 */
[----:B------:R-:W-:-:S07]  /*11f0*/  IMAD.U32 R56, RZ, RZ, UR4 ;  /* 0x00000004ff387e24 */ /* 0x000fce000f8e00ff */
.L_x_13:
[----:B------:R-:W-:Y:S02]  /*1200*/  ULDC.64 UR4, c[0x0][0x5a0] ;  /* 0x0001680000047ab9 */ /* 0x000fe40000000a00 */
[----:B------:R-:W-:-:S04]  /*1210*/  ISETP.NE.U32.AND P0, PT, RZ, UR4, PT ;  /* 0x00000004ff007c0c */ /* 0x000fc8000bf05070 */
[----:B------:R-:W-:-:S13]  /*1220*/  ISETP.NE.AND.EX P0, PT, RZ, UR5, PT, P0 ;  /* 0x00000005ff007c0c */ /* 0x000fda000bf05300 */
[----:B------:R-:W-:Y:S05]  /*1230*/  @!P0 BRA `(.L_x_15) ;  /* 0x00000000001c8947 */ /* 0x000fea0003800000 */
[----:B0-----:R-:W0:Y:S02]  /*1240*/  LDC.64 R4, c[0x0][0x5a0] ;  /* 0x00016800ff047b82 */ /* 0x001e240000000a00 */
[----:B0-----:R-:W2:Y:S02]  /*1250*/  LDG.E.64 R4, desc[UR36][R4.64] ;  /* 0x0000002404047981 */ /* 0x001ea4000c1e1b00 */
[----:B--2---:R-:W-:-:S04]  /*1260*/  ISETP.NE.U32.AND P0, PT, R4, RZ, PT ;  /* 0x000000ff0400720c */ /* 0x004fc80003f05070 */
[----:B------:R-:W-:-:S13]  /*1270*/  ISETP.NE.AND.EX P0, PT, R5, RZ, PT, P0 ;  /* 0x000000ff0500720c */ /* 0x000fda0003f05300 */
[----:B------:R-:W-:Y:S05]  /*1280*/  @!P0 BRA `(.L_x_15) ;  /* 0x0000000000088947 */ /* 0x000fea0003800000 */
[----:B-1----:R0:W5:Y:S01]  /*1290*/  LD.E R57, desc[UR36][R4.64] ;  /* 0x0000002404397980 */ /* 0x002162000c101900 */
[----:B------:R-:W-:Y:S05]  /*12a0*/  BRA `(.L_x_16) ;  /* 0x0000000000247947 */ /* 0x000fea0003800000 */
.L_x_15:
[----:B------:R-:W-:Y:S02]  /*12b0*/  ULDC.64 UR4, c[0x0][0x590] ;  /* 0x0001640000047ab9 */ /* 0x000fe40000000a00 */
[----:B------:R-:W-:-:S04]  /*12c0*/  ISETP.NE.U32.AND P0, PT, RZ, UR4, PT ;  /* 0x00000004ff007c0c */ /* 0x000fc8000bf05070 */
[----:B------:R-:W-:-:S13]  /*12d0*/  ISETP.NE.AND.EX P0, PT, RZ, UR5, PT, P0 ;  /* 0x00000005ff007c0c */ /* 0x000fda000bf05300 */
[----:B------:R-:W-:Y:S05]  /*12e0*/  @!P0 BRA `(.L_x_17) ;  /* 0x00000000000c8947 */ /* 0x000fea0003800000 */
[----:B0-----:R-:W1:Y:S02]  /*12f0*/  LDC.64 R4, c[0x0][0x590] ;  /* 0x00016400ff047b82 */ /* 0x001e640000000a00 */
[----:B-1----:R1:W5:Y:S01]  /*1300*/  LDG.E R57, desc[UR36][R4.64] ;  /* 0x0000002404397981 */ /* 0x002362000c1e1900 */
[----:B------:R-:W-:Y:S05]  /*1310*/  BRA `(.L_x_16) ;  /* 0x0000000000087947 */ /* 0x000fea0003800000 */
.L_x_17:
[----:B------:R-:W-:Y:S02]  /*1320*/  ULDC UR4, c[0x0][0x584] ;  /* 0x0001610000047ab9 */ /* 0x000fe40000000800 */
[----:B-1----:R-:W-:-:S07]  /*1330*/  IMAD.U32 R57, RZ, RZ, UR4 ;  /* 0x00000004ff397e24 */ /* 0x002fce000f8e00ff */
.L_x_16:
[----:B------:R-:W-:-:S13]  /*1340*/  LOP3.LUT P0, RZ, R0, 0xff, RZ, 0xc0, !PT ;  /* 0x000000ff00ff7812 */ /* 0x000fda000780c0ff */
[----:B------:R-:W-:Y:S05]  /*1350*/  @!P0 EXIT ;  /* 0x000000000000894d */ /* 0x000fea0003800000 */
[----:B------:R-:W-:Y:S01]  /*1360*/  ULDC UR4, c[0x0][0x28c] ;  /* 0x0000a30000047ab9 */ /* 0x000fe20000000800 */
[----:B------:R-:W-:Y:S01]  /*1370*/  LOP3.LUT R58, R19, 0x1, RZ, 0xfc, !PT ;  /* 0x00000001133a7812 */ /* 0x000fe200078efcff */
[----:B------:R-:W-:Y:S01]  /*1380*/  UIADD3 UR4, UR4, 0x1f, URZ ;  /* 0x0000001f04047890 */ /* 0x000fe2000fffe03f */
[----:B------:R-:W-:Y:S01]  /*1390*/  UMOV UR38, URZ ;  /* 0x0000003f00267c82 */ /* 0x000fe20008000000 */
[----:B------:R-:W-:Y:S02]  /*13a0*/  UMOV UR39, URZ ;  /* 0x0000003f00277c82 */ /* 0x000fe40008000000 */
[----:B------:R-:W-:-:S04]  /*13b0*/  USHF.R.S32.HI UR5, URZ, 0x1f, UR4 ;  /* 0x0000001f3f057899 */ /* 0x000fc80008011404 */
[----:B------:R-:W-:-:S04]  /*13c0*/  ULEA.HI UR5, UR5, UR4, URZ, 0x5 ;  /* 0x0000000405057291 */ /* 0x000fc8000f8f283f */
[----:B------:R-:W-:-:S12]  /*13d0*/  USHF.R.S32.HI UR40, URZ, 0x5, UR5 ;  /* 0x000000053f287899 */ /* 0x000fd80008011405 */
.L_x_101:
[----:B------:R-:W-:Y:S01]  /*13e0*/  LOP3.LUT R0, R18, 0x80, RZ, 0xc0, !PT ;  /* 0x0000008012007812 */ /* 0x000fe200078ec0ff */
[----:B--2---:R-:W2:Y:S01]  /*13f0*/  S2UR UR7, SR_CgaCtaId ;  /* 0x00000000000779c3 */ /* 0x004ea20000008800 */
[----:B------:R-:W-:Y:S02]  /*1400*/  UMOV UR6, 0x400 ;  /* 0x0000040000067882 */ /* 0x000fe40000000000 */
[----:B------:R-:W-:-:S06]  /*1410*/  SHF.R.U32.HI R0, RZ, 0x7, R0 ;  /* 0x00000007ff007819 */ /* 0x000fcc0000011600 */
[----:B---3--:R-:W3:Y:S01]  /*1420*/  SHFL.IDX PT, R0, R0, RZ, 0x1f ;  /* 0x00001fff00007589 */ /* 0x008ee200000e0000 */
[----:B--2---:R-:W-:Y:S01]  /*1430*/  ULEA UR6, UR7, UR6, 0x18 ;  /* 0x0000000607067291 */ /* 0x004fe2000f8ec03f */
[----:B---3--:R-:W-:-:S13]  /*1440*/  R2UR UR4, R0 ;  /* 0x00000000000472ca */ /* 0x008fda00000e0000 */
[----:B------:R-:W-:-:S04]  /*1450*/  ULEA.HI UR5, UR4, UR4, URZ, 0x1 ;  /* 0x0000000404057291 */ /* 0x000fc8000f8f083f */
[----:B------:R-:W-:-:S04]  /*1460*/  ULOP3.LUT UR5, UR5, 0xffffe, URZ, 0xc0, !UPT ;  /* 0x000ffffe05057892 */ /* 0x000fc8000f8ec03f */
[----:B------:R-:W-:-:S03]  /*1470*/  UIADD3 UR5, UR4, -UR5, URZ ;  /* 0x8000000504057290 */ /* 0x000fc6000fffe03f */
[----:B------:R-:W-:Y:S01]  /*1480*/  ULDC UR4, c[0x0][0x28c] ;  /* 0x0000a30000047ab9 */ /* 0x000fe20000000800 */
[----:B------:R-:W-:Y:S01]  /*1490*/  ULEA UR5, UR5, UR6, 0xc ;  /* 0x0000000605057291 */ /* 0x000fe2000f8e603f */
[----:B------:R-:W-:-:S03]  /*14a0*/  ISETP.LT.AND P0, PT, RZ, UR4, PT ;  /* 0x00000004ff007c0c */ /* 0x000fc6000bf01270 */
[----:B------:R-:W-:-:S04]  /*14b0*/  UIADD3 UR5, UR5, 0x200, URZ ;  /* 0x0000020005057890 */ /* 0x000fc8000fffe03f */
[----:B------:R-:W-:-:S04]  /*14c0*/  USHF.R.U32.HI UR5, URZ, 0x4, UR5 ;  /* 0x000000043f057899 */ /* 0x000fc80008011605 */
[----:B------:R-:W-:Y:S02]  /*14d0*/  ULOP3.LUT UR41, UR5, 0x3fff, URZ, 0xc0, !UPT ;  /* 0x00003fff05297892 */ /* 0x000fe4000f8ec03f */
[----:B01---5:R-:W-:Y:S10]  /*14e0*/  @P0 BRA `(.L_x_18) ;  /* 0x0000000000400947 */ /* 0x023ff40003800000 */
[----:B------:R-:W-:Y:S01]  /*14f0*/  MOV R0, 0x0 ;  /* 0x0000000000007802 */ /* 0x000fe20000000f00 */
[----:B------:R-:W-:Y:S01]  /*1500*/  ULDC.64 UR4, c[0x4][0x68] ;  /* 0x01001a0000047ab9 */ /* 0x000fe20000000a00 */
[----:B------:R-:W-:Y:S01]  /*1510*/  ULDC.64 UR6, c[0x4][0x8] ;  /* 0x0100020000067ab9 */ /* 0x000fe20000000a00 */
[----:B01----:R-:W-:Y:S01]  /*1520*/  IMAD.U32 R4, RZ, RZ, UR4 ;  /* 0x00000004ff047e24 */ /* 0x003fe2000f8e00ff */
[----:B------:R0:W1:Y:S01]  /*1530*/  LDC.64 R14, c[0x4][R0] ;  /* 0x01000000000e7b82 */ /* 0x0000620000000a00 */
[----:B------:R-:W-:Y:S01]  /*1540*/  IMAD.U32 R5, RZ, RZ, UR5 ;  /* 0x00000005ff057e24 */ /* 0x000fe2000f8e00ff */
[----:B------:R-:W-:Y:S01]  /*1550*/  ULDC.64 UR4, c[0x4][0x70] ;  /* 0x01001c0000047ab9 */ /* 0x000fe20000000a00 */
[----:B------:R-:W-:Y:S02]  /*1560*/  IMAD.U32 R10, RZ, RZ, UR6 ;  /* 0x00000006ff0a7e24 */ /* 0x000fe4000f8e00ff */
[----:B------:R-:W-:Y:S02]  /*1570*/  IMAD.U32 R6, RZ, RZ, UR4 ;  /* 0x00000004ff067e24 */ /* 0x000fe4000f8e00ff */
[----:B------:R-:W-:-:S02]  /*1580*/  IMAD.U32 R7, RZ, RZ, UR5 ;  /* 0x00000005ff077e24 */ /* 0x000fc4000f8e00ff */
[----:B------:R-:W-:Y:S02]  /*1590*/  IMAD.U32 R11, RZ, RZ, UR7 ;  /* 0x00000007ff0b7e24 */ /* 0x000fe4000f8e00ff */
[----:B------:R-:W-:Y:S02]  /*15a0*/  IMAD.MOV.U32 R8, RZ, RZ, 0x1e1 ;  /* 0x000001e1ff087424 */ /* 0x000fe400078e00ff */
[----:B------:R-:W-:Y:S02]  /*15b0*/  IMAD.MOV.U32 R12, RZ, RZ, 0x1 ;  /* 0x00000001ff0c7424 */ /* 0x000fe400078e00ff */
[----:B0-----:R-:W-:-:S07]  /*15c0*/  IMAD.MOV.U32 R13, RZ, RZ, RZ ;  /* 0x000000ffff0d7224 */ /* 0x001fce00078e00ff */
[----:B------:R-:W-:-:S07]  /*15d0*/  LEPC R20, `(.L_x_18) ;  /* 0x000000001014794e */ /* 0x000fce0000000000 */
[----:B-1---5:R-:W-:Y:S05]  /*15e0*/  CALL.ABS.NOINC R14 ;  /* 0x000000000e007343 */ /* 0x022fea0003c00000 */
.L_x_18:
[----:B------:R-:W-:-:S13]  /*15f0*/  ISETP.NE.AND P0, PT, R58, 0x3, PT ;  /* 0x000000033a00780c */ /* 0x000fda0003f05270 */
[----:B------:R-:W-:Y:S05]  /*1600*/  @!P0 BRA `(.L_x_19) ;  /* 0x0000000000048947 */ /* 0x000fea0003800000 */
[----:B------:R-:W-:Y:S01]  /*1610*/  BPT.TRAP 0x1 ;  /* 0x000000040000795c */ /* 0x000fe20000300000 */
.L_x_19:
[----:B------:R-:W2:Y:S01]  /*1620*/  S2UR UR5, SR_CgaCtaId ;  /* 0x00000000000579c3 */ /* 0x000ea20000008800 */
[----:B------:R-:W-:Y:S01]  /*1630*/  UMOV UR4, 0x400 ;  /* 0x0000040000047882 */ /* 0x000fe20000000000 */
[----:B------:R-:W-:Y:S02]  /*1640*/  IMAD.U32 R0, RZ, RZ, UR38 ;  /* 0x00000026ff007e24 */ /* 0x000fe4000f8e00ff */
[----:B------:R-:W-:-:S03]  /*1650*/  IMAD.U32 R3, RZ, RZ, UR39 ;  /* 0x00000027ff037e24 */ /* 0x000fc6000f8e00ff */
[----:B------:R-:W-:Y:S01]  /*1660*/  SHF.L.U32 R0, R0, 0x1f, RZ ;  /* 0x0000001f00007819 */ /* 0x000fe200000006ff */
[----:B--2---:R-:W-:-:S06]  /*1670*/  ULEA UR4, UR5, UR4, 0x18 ;  /* 0x0000000405047291 */ /* 0x004fcc000f8ec03f */
[----:B------:R-:W-:-:S04]  /*1680*/  IMAD.U32 R6, RZ, RZ, UR4 ;  /* 0x00000004ff067e24 */ /* 0x000fc8000f8e00ff */
[----:B------:R-:W-:-:S04]  /*1690*/  IMAD R3, R3, 0x8, R6 ;  /* 0x0000000803037824 */ /* 0x000fc800078e0206 */
[----:B------:R2:W3:Y:S01]  /*16a0*/  SYNCS.PHASECHK.TRANS64.TRYWAIT P1, [R3+URZ], R0 ;  /* 0x00000000030075a7 */ /* 0x0004e2000802017f */
[----:B------:R-:W-:Y:S05]  /*16b0*/  @!P0 BRA `(.L_x_20) ;  /* 0x0000000000048947 */ /* 0x000fea0003800000 */
[----:B------:R-:W-:Y:S01]  /*16c0*/  BPT.TRAP 0x1 ;  /* 0x000000040000795c */ /* 0x000fe20000300000 */
.L_x_20:
[----:B---3--:R-:W-:Y:S05]  /*16d0*/  @P1 BRA `(.L_x_21) ;  /* 0x0000000000081947 */ /* 0x008fea0003800000 */
[----:B------:R-:W3:Y:S02]  /*16e0*/  SYNCS.PHASECHK.TRANS64.TRYWAIT P1, [R3+URZ], R0 ;  /* 0x00000000030075a7 */ /* 0x000ee4000802017f */
[----:B---3--:R-:W-:Y:S05]  /*16f0*/  @!P1 BRA `(.L_x_22) ;  /* 0x00000050000c9947 */ /* 0x008fea0003800000 */
.L_x_21:
[----:B------:R-:W-:-:S04]  /*1700*/  UISETP.LT.AND UP0, UPT, UR40, 0x1, UPT ;  /* 0x000000012800788c */ /* 0x000fc8000bf01270 */
[----:B------:R-:W-:-:S06]  /*1710*/  USEL UR4, UR40, 0x1, UP0 ;  /* 0x0000000128047887 */ /* 0x000fcc0008000000 */
[----:B--23--:R-:W-:Y:S01]  /*1720*/  IMAD.U32 R0, RZ, RZ, UR4 ;  /* 0x00000004ff007e24 */ /* 0x00cfe2000f8e00ff */
[----:B------:R-:W-:Y:S05]  /*1730*/  WARPSYNC.ALL ;  /* 0x0000000000007948 */ /* 0x000fea0003800000 */
[----:B------:R-:W-:-:S04]  /*1740*/  IADD3 R0, -R0, UR40, RZ ;  /* 0x0000002800007c10 */ /* 0x000fc8000fffe1ff */
[----:B------:R-:W-:Y:S02]  /*1750*/  ISETP.GE.AND P1, PT, R0, 0x1, PT ;  /* 0x000000010000780c */ /* 0x000fe40003f26270 */
[----:B------:R-:W-:Y:S01]  /*1760*/  R2UR UR4, R6 ;  /* 0x00000000060472ca */ /* 0x000fe200000e0000 */
[----:B------:R-:W-:Y:S01]  /*1770*/  ULOP3.LUT UR41, UR41, 0x10000, URZ, 0xfc, !UPT ;  /* 0x0001000029297892 */ /* 0x000fe2000f8efc3f */
[----:B------:R-:W-:Y:S01]  /*1780*/  WARPGROUP.ARRIVE ;  /* 0x00000000000079c5 */ /* 0x000fe20000000000 */
[----:B------:R-:W-:Y:S01]  /*1790*/  UMOV UR5, 0x80000020 ;  /* 0x8000002000057882 */ /* 0x000fe20000000000 */
[----:B------:R-:W-:-:S09]  /*17a0*/  UMOV UR7, 0x80000020 ;  /* 0x8000002000077882 */ /* 0x000fd20000000000 */
[----:B------:R-:W-:-:S04]  /*17b0*/  UIADD3 UR4, UR4, 0x24200, URZ ;  /* 0x0002420004047890 */ /* 0x000fc8000fffe03f */
[----:B------:R-:W-:-:S04]  /*17c0*/  USHF.R.U32.HI UR4, URZ, 0x4, UR4 ;  /* 0x000000043f047899 */ /* 0x000fc80008011604 */
[----:B------:R-:W-:-:S04]  /*17d0*/  ULOP3.LUT UR4, UR4, 0x3fff, URZ, 0xc0, !UPT ;  /* 0x00003fff04047892 */ /* 0x000fc8000f8ec03f */
[----:B------:R-:W-:Y:S02]  /*17e0*/  ULOP3.LUT UR9, UR4, 0x10000, URZ, 0xfc, !UPT ;  /* 0x0001000004097892 */ /* 0x000fe4000f8efc3f */
[----:B------:R-:W-:Y:S02]  /*17f0*/  ULEA UR4, UR39, UR41, 0x9 ;  /* 0x0000002927047291 */ /* 0x000fe4000f8e483f */
[----:B------:R-:W-:-:S09]  /*1800*/  ULEA UR6, UR39, UR9, 0x8 ;  /* 0x0000000927067291 */ /* 0x000fd2000f8e403f */
[----:B------:R-:W-:Y:S01]  /*1810*/  HGMMA.64x64x16.F32 R24, gdesc[UR4], RZ, !UPT, gsb0 ;  /* 0x00e00000041879f0 */ /* 0x000fe2000c0008ff */
[----:B------:R-:W-:Y:S02]  /*1820*/  UIADD3 UR4, UR4, 0x2, URZ ;  /* 0x0000000204047890 */ /* 0x000fe4000fffe03f */
[----:B------:R-:W-:Y:S01]  /*1830*/  UIADD3 UR6, UR6, 0x2, URZ ;  /* 0x0000000206067890 */ /* 0x000fe2000fffe03f */
[----:B------:R-:W-:Y:S01]  /*1840*/  UMOV UR5, 0x80000020 ;  /* 0x8000002000057882 */ /* 0x000fe20000000000 */
[----:B------:R-:W-:Y:S01]  /*1850*/  UMOV UR7, 0x80000020 ;  /* 0x8000002000077882 */ /* 0x000fe20000000000 */
[----:B------:R-:W-:Y:S02]  /*1860*/  WARPGROUP.DEPBAR.LE gsb0, 0x0 ;  /* 0x00008000000079c5 */ /* 0x000fe40000010000 */
[----:B------:R-:W-:-:S06]  /*1870*/  WARPGROUP.ARRIVE ;  /* 0x00000000000079c5 */ /* 0x000fcc0000000000 */
[----:B------:R-:W-:Y:S03]  /*1880*/  HGMMA.64x64x16.F32 R24, gdesc[UR4], R24, gsb0 ;  /* 0x00e00000041879f0 */ /* 0x000fe60008000818 */
[----:B------:R-:W-:Y:S02]  /*1890*/  WARPGROUP.DEPBAR.LE gsb0, 0x0 ;  /* 0x00008000000079c5 */ /* 0x000fe40000010000 */
[----:B------:R-:W-:Y:S05]  /*18a0*/  @!P1 BRA `(.L_x_23) ;  /* 0x0000000000e49947 */ /* 0x000fea0003800000 */
[----:B------:R-:W-:Y:S02]  /*18b0*/  UIADD3 UR4, UR39, 0x1, URZ ;  /* 0x0000000127047890 */ /* 0x000fe4000fffe03f */
[----:B------:R-:W-:Y:S02]  /*18c0*/  IMAD.U32 R3, RZ, RZ, UR39 ;  /* 0x00000027ff037e24 */ /* 0x000fe4000f8e00ff */
[----:B------:R-:W-:-:S04]  /*18d0*/  UISETP.NE.AND UP0, UPT, UR4, 0x12, UPT ;  /* 0x000000120400788c */ /* 0x000fc8000bf05270 */
[----:B------:R-:W-:Y:S02]  /*18e0*/  USEL UR5, URZ, 0x1, UP0 ;  /* 0x000000013f057887 */ /* 0x000fe40008000000 */
[----:B------:R-:W-:Y:S02]  /*18f0*/  USEL UR8, UR4, URZ, UP0 ;  /* 0x0000003f04087287 */ /* 0x000fe40008000000 */
[----:B------:R-:W-:-:S06]  /*1900*/  ULOP3.LUT UR5, UR38, UR5, URZ, 0x3c, !UPT ;  /* 0x0000000526057292 */ /* 0x000fcc000f8e3c3f */
[----:B------:R-:W-:-:S07]  /*1910*/  IMAD.U32 R7, RZ, RZ, UR5 ;  /* 0x00000005ff077e24 */ /* 0x000fce000f8e00ff */
.L_x_30:
[----:B------:R-:W-:Y:S05]  /*1920*/  @!P0 BRA `(.L_x_24) ;  /* 0x0000000000048947 */ /* 0x000fea0003800000 */
[----:B------:R-:W-:Y:S01]  /*1930*/  BPT.TRAP 0x1 ;  /* 0x000000040000795c */ /* 0x000fe20000300000 */
.L_x_24:
[----:B------:R-:W2:Y:S01]  /*1940*/  S2UR UR5, SR_CgaCtaId ;  /* 0x00000000000579c3 */ /* 0x000ea20000008800 */
[----:B------:R-:W-:Y:S01]  /*1950*/  UMOV UR4, 0x400 ;  /* 0x0000040000047882 */ /* 0x000fe20000000000 */
[----:B01----:R-:W-:Y:S01]  /*1960*/  IMAD.U32 R5, RZ, RZ, UR8 ;  /* 0x00000008ff057e24 */ /* 0x003fe2000f8e00ff */
[----:B------:R-:W-:Y:S01]  /*1970*/  SHF.L.U32 R4, R7, 0x1f, RZ ;  /* 0x0000001f07047819 */ /* 0x000fe200000006ff */
[----:B--2---:R-:W-:-:S06]  /*1980*/  ULEA UR4, UR5, UR4, 0x18 ;  /* 0x0000000405047291 */ /* 0x004fcc000f8ec03f */
[----:B------:R-:W-:-:S04]  /*1990*/  IMAD.U32 R6, RZ, RZ, UR4 ;  /* 0x00000004ff067e24 */ /* 0x000fc8000f8e00ff */
[----:B------:R-:W-:-:S04]  /*19a0*/  IMAD R5, R5, 0x8, R6 ;  /* 0x0000000805057824 */ /* 0x000fc800078e0206 */
[----:B------:R0:W1:Y:S01]  /*19b0*/  SYNCS.PHASECHK.TRANS64.TRYWAIT P1, [R5+URZ], R4 ;  /* 0x00000004050075a7 */ /* 0x000062000802017f */
[----:B------:R-:W-:Y:S05]  /*19c0*/  @!P0 BRA `(.L_x_25) ;  /* 0x0000000000048947 */ /* 0x000fea0003800000 */
[----:B------:R-:W-:Y:S01]  /*19d0*/  BPT.TRAP 0x1 ;  /* 0x000000040000795c */ /* 0x000fe20000300000 */
.L_x_25:
[----:B-1----:R-:W-:Y:S05]  /*19e0*/  @P1 BRA `(.L_x_26) ;  /* 0x0000000000081947 */ /* 0x002fea0003800000 */
[----:B------:R-:W1:Y:S02]  /*19f0*/  SYNCS.PHASECHK.TRANS64.TRYWAIT P1, [R5+URZ], R4 ;  /* 0x00000004050075a7 */ /* 0x000e64000802017f */
[----:B-1----:R-:W-:Y:S05]  /*1a00*/  @!P1 BRA `(.L_x_27) ;  /* 0x0000004c005c9947 */ /* 0x002fea0003800000 */
.L_x_26:
[----:B------:R-:W-:Y:S01]  /*1a10*/  ULEA UR4, UR8, UR41, 0x9 ;  /* 0x0000002908047291 */ /* 0x000fe2000f8e483f */
[----:B------:R-:W-:Y:S01]  /*1a20*/  WARPGROUP.ARRIVE ;  /* 0x00000000000079c5 */ /* 0x000fe20000000000 */
[----:B------:R-:W-:Y:S01]  /*1a30*/  ULEA UR6, UR8, UR9, 0x8 ;  /* 0x0000000908067291 */ /* 0x000fe2000f8e403f */
[----:B------:R-:W-:Y:S01]  /*1a40*/  UMOV UR5, 0x80000020 ;  /* 0x8000002000057882 */ /* 0x000fe20000000000 */
[----:B------:R-:W-:-:S07]  /*1a50*/  UMOV UR7, 0x80000020 ;  /* 0x8000002000077882 */ /* 0x000fce0000000000 */
[----:B------:R-:W-:Y:S01]  /*1a60*/  HGMMA.64x64x16.F32 R24, gdesc[UR4], R24, gsb0 ;  /* 0x00e00000041879f0 */ /* 0x000fe20008000818 */
        /* <DEDUP_REMOVED lines=9> */
[----:B------:R-:W-:Y:S01]  /*1b00*/  BPT.TRAP 0x1 ;  /* 0x000000040000795c */ /* 0x000fe20000300000 */
.L_x_28:
[----:B------:R-:W-:-:S13]  /*1b10*/  ISETP.NE.AND P1, PT, R23, RZ, PT ;  /* 0x000000ff1700720c */ /* 0x000fda0003f25270 */
[----:B01----:R-:W-:-:S04]  /*1b20*/  @P1 IMAD R4, R3, 0x8, R6 ;  /* 0x0000000803041824 */ /* 0x003fc800078e0206 */
[----:B------:R-:W-:-:S05]  /*1b30*/  @P1 VIADD R5, R4, 0x90 ;  /* 0x0000009004051836 */ /* 0x000fca0000000000 */
[----:B------:R-:W-:-:S04]  /*1b40*/  @P1 PRMT R5, R22, 0x654, R5 ;  /* 0x0000065416051816 */ /* 0x000fc80000000005 */
[----:B------:R0:W-:Y:S01]  /*1b50*/  @P1 SYNCS.ARRIVE.TRANS64.RED.A1T0 RZ, [R5+URZ], RZ ;  /* 0x000000ff05ff19a7 */ /* 0x0001e2000810043f */
[----:B------:R-:W-:-:S13]  /*1b60*/  ISETP.GT.U32.AND P1, PT, R19, 0x1, PT ;  /* 0x000000011300780c */ /* 0x000fda0003f24070 */
[----:B0-----:R-:W-:Y:S05]  /*1b70*/  @P1 BRA `(.L_x_29) ;  /* 0x0000000000041947 */ /* 0x001fea0003800000 */
[----:B------:R-:W-:Y:S01]  /*1b80*/  BPT.TRAP 0x1 ;  /* 0x000000040000795c */ /* 0x000fe20000300000 */
.L_x_29:
[----:B------:R-:W-:Y:S01]  /*1b90*/  UIADD3 UR8, UR8, 0x1, URZ ;  /* 0x0000000108087890 */ /* 0x000fe2000fffe03f */
[C---:B------:R-:W-:Y:S01]  /*1ba0*/  ISETP.GT.AND P2, PT, R0.reuse, 0x1, PT ;  /* 0x000000010000780c */ /* 0x040fe20003f44270 */
[----:B------:R-:W-:Y:S02]  /*1bb0*/  VIADD R3, R3, 0x1 ;  /* 0x0000000103037836 */ /* 0x000fe40000000000 */
[----:B------:R-:W-:Y:S01]  /*1bc0*/  UISETP.NE.AND UP0, UPT, UR8, 0x12, UPT ;  /* 0x000000120800788c */ /* 0x000fe2000bf05270 */
[----:B------:R-:W-:Y:S02]  /*1bd0*/  VIADD R0, R0, 0xffffffff ;  /* 0xffffffff00007836 */ /* 0x000fe40000000000 */
[C---:B------:R-:W-:Y:S01]  /*1be0*/  ISETP.NE.AND P1, PT, R3.reuse, 0x12, PT ;  /* 0x000000120300780c */ /* 0x040fe20003f25270 */
[----:B------:R-:W-:Y:S02]  /*1bf0*/  USEL UR4, URZ, 0x1, UP0 ;  /* 0x000000013f047887 */ /* 0x000fe40008000000 */
[----:B------:R-:W-:Y:S01]  /*1c00*/  USEL UR8, UR8, URZ, UP0 ;  /* 0x0000003f08087287 */ /* 0x000fe20008000000 */
[----:B------:R-:W-:-:S03]  /*1c10*/  SEL R3, R3, RZ, P1 ;  /* 0x000000ff03037207 */ /* 0x000fc60000800000 */
[----:B------:R-:W-:Y:S01]  /*1c20*/  LOP3.LUT R7, R7, UR4, RZ, 0x3c, !PT ;  /* 0x0000000407077c12 */ /* 0x000fe2000f8e3cff */
[----:B------:R-:W-:Y:S07]  /*1c30*/  @P2 BRA `(.L_x_30) ;  /* 0xfffffffc00382947 */ /* 0x000fee000383ffff */
.L_x_23:
[----:B------:R-:W2:Y:S02]  /*1c40*/  LDC R0, c[0x0][0x28c] ;  /* 0x0000a300ff007b82 */ /* 0x000ea40000000800 */
[----:B--2---:R-:W-:-:S13]  /*1c50*/  ISETP.GE.AND P1, PT, R0, 0x1, PT ;  /* 0x000000010000780c */ /* 0x004fda0003f26270 */
[----:B------:R-:W-:Y:S05]  /*1c60*/  @!P1 BRA `(.L_x_31) ;  /* 0x0000000000509947 */ /* 0x000fea0003800000 */
[----:B------:R-:W-:Y:S05]  /*1c70*/  @!P0 BRA `(.L_x_32) ;  /* 0x0000000000048947 */ /* 0x000fea0003800000 */
[----:B------:R-:W-:Y:S01]  /*1c80*/  BPT.TRAP 0x1 ;  /* 0x000000040000795c */ /* 0x000fe20000300000 */
.L_x_32:
[----:B------:R-:W-:Y:S01]  /*1c90*/  ISETP.NE.AND P0, PT, R23, RZ, PT ;  /* 0x000000ff1700720c */ /* 0x000fe20003f05270 */
[----:B------:R-:W-:Y:S01]  /*1ca0*/  BSSY B0, `(.L_x_33) ;  /* 0x000000e000007945 */ /* 0x000fe20003800000 */
[----:B------:R-:W-:-:S11]  /*1cb0*/  ISETP.GT.U32.AND P1, PT, R19, 0x1, PT ;  /* 0x000000011300780c */ /* 0x000fd60003f24070 */
[----:B------:R-:W-:Y:S05]  /*1cc0*/  @!P0 BRA `(.L_x_34) ;  /* 0x00000000002c8947 */ /* 0x000fea0003800000 */
[----:B------:R-:W-:-:S04]  /*1cd0*/  UISETP.LT.AND UP0, UPT, UR40, 0x1, UPT ;  /* 0x000000012800788c */ /* 0x000fc8000bf01270 */
[----:B------:R-:W-:-:S04]  /*1ce0*/  USEL UR6, UR40, 0x1, UP0 ;  /* 0x0000000128067887 */ /* 0x000fc80008000000 */
[----:B------:R-:W-:-:S04]  /*1cf0*/  UIADD3 UR6, UR39, UR40, -UR6 ;  /* 0x0000002827067290 */ /* 0x000fc8000fffe806 */
[----:B------:R-:W-:-:S04]  /*1d00*/  UIMAD.WIDE.U32 UR4, UR6, 0x38e38e39, URZ ;  /* 0x38e38e39060478a5 */ /* 0x000fc8000f8e003f */
[----:B------:R-:W-:-:S04]  /*1d10*/  USHF.R.U32.HI UR4, URZ, 0x2, UR5 ;  /* 0x000000023f047899 */ /* 0x000fc80008011605 */
[----:B------:R-:W-:-:S06]  /*1d20*/  UIMAD UR6, UR4, -0x12, UR6 ;  /* 0xffffffee040678a4 */ /* 0x000fcc000f8e0206 */
[----:B------:R-:W-:-:S04]  /*1d30*/  IMAD.U32 R3, RZ, RZ, UR6 ;  /* 0x00000006ff037e24 */ /* 0x000fc8000f8e00ff */
[----:B------:R-:W-:-:S04]  /*1d40*/  IMAD R0, R3, 0x8, R6 ;  /* 0x0000000803007824 */ /* 0x000fc800078e0206 */
[----:B------:R-:W-:-:S05]  /*1d50*/  VIADD R3, R0, 0x90 ;  /* 0x0000009000037836 */ /* 0x000fca0000000000 */
[----:B------:R-:W-:-:S04]  /*1d60*/  PRMT R3, R22, 0x654, R3 ;  /* 0x0000065416037816 */ /* 0x000fc80000000003 */
[----:B------:R2:W-:Y:S03]  /*1d70*/  SYNCS.ARRIVE.TRANS64.RED.A1T0 RZ, [R3+URZ], RZ ;  /* 0x000000ff03ff79a7 */ /* 0x0005e6000810043f */
.L_x_34:
[----:B------:R-:W-:Y:S05]  /*1d80*/  BSYNC B0 ;  /* 0x0000000000007941 */ /* 0x000fea0003800000 */
.L_x_33:
[----:B------:R-:W-:Y:S05]  /*1d90*/  @P1 BRA `(.L_x_31) ;  /* 0x0000000000041947 */ /* 0x000fea0003800000 */
[----:B------:R-:W-:Y:S01]  /*1da0*/  BPT.TRAP 0x1 ;  /* 0x000000040000795c */ /* 0x000fe20000300000 */
.L_x_31:
[----:B------:R-:W3:Y:S01]  /*1db0*/  LDC R6, c[0x0][0x288] ;  /* 0x0000a200ff067b82 */ /* 0x000ee20000000800 */
[--C-:B------:R-:W-:Y:S01]  /*1dc0*/  SHF.R.U32.HI R0, RZ, 0x2, R18.reuse ;  /* 0x00000002ff007819 */ /* 0x100fe20000011612 */
[----:B------:R-:W-:Y:S01]  /*1dd0*/  IMAD.SHL.U32 R61, R61, 0x40, RZ ;  /* 0x000000403d3d7824 */ /* 0x000fe200078e00ff */
[----:B01----:R-:W-:Y:S01]  /*1de0*/  SHF.R.U32.HI R5, RZ, 0x7, R18 ;  /* 0x00000007ff057819 */ /* 0x003fe20000011612 */
[----:B------:R-:W-:Y:S01]  /*1df0*/  UIADD3 UR39, UR40, UR39, URZ ;  /* 0x0000002728277290 */ /* 0x000fe2000fffe03f */
[----:B--2---:R-:W-:Y:S01]  /*1e00*/  LOP3.LUT R3, R0, 0x7, RZ, 0xc0, !PT ;  /* 0x0000000700037812 */ /* 0x004fe200078ec0ff */
[C---:B------:R-:W-:Y:S01]  /*1e10*/  IMAD.SHL.U32 R10, R18.reuse, 0x2, RZ ;  /* 0x00000002120a7824 */ /* 0x040fe200078e00ff */
[----:B------:R-:W-:Y:S01]  /*1e20*/  LOP3.LUT R0, R5, 0x1, RZ, 0xc0, !PT ;  /* 0x0000000105007812 */ /* 0x000fe200078ec0ff */
[----:B------:R-:W-:Y:S01]  /*1e30*/  UISETP.GT.U32.AND UP0, UPT, UR39, 0x11, UPT ;  /* 0x000000112700788c */ /* 0x000fe2000bf04070 */
[C---:B------:R-:W-:Y:S01]  /*1e40*/  LOP3.LUT R5, R18.reuse, 0x3, RZ, 0xc0, !PT ;  /* 0x0000000312057812 */ /* 0x040fe200078ec0ff */
[----:B------:R-:W-:Y:S01]  /*1e50*/  ULDC UR7, c[0x0][0x284] ;  /* 0x0000a10000077ab9 */ /* 0x000fe20000000800 */
[----:B------:R-:W-:Y:S01]  /*1e60*/  LOP3.LUT R4, R18, 0x60, RZ, 0xc0, !PT ;  /* 0x0000006012047812 */ /* 0x000fe200078ec0ff */
[----:B------:R-:W-:Y:S01]  /*1e70*/  IMAD.SHL.U32 R8, R0, 0x40, RZ ;  /* 0x0000004000087824 */ /* 0x000fe200078e00ff */
[----:B------:R-:W-:Y:S01]  /*1e80*/  UISETP.LT.U32.AND UP0, UPT, UR40, 0x12, UP0 ;  /* 0x000000122800788c */ /* 0x000fe20008701070 */
[----:B------:R-:W-:Y:S01]  /*1e90*/  SHF.R.S32.HI R15, RZ, 0x1f, R59 ;  /* 0x0000001fff0f7819 */ /* 0x000fe2000001143b */
[----:B------:R-:W-:Y:S01]  /*1ea0*/  UISETP.GE.U32.AND UP1, UPT, UR40, 0x12, UPT ;  /* 0x000000122800788c */ /* 0x000fe2000bf26070 */
[----:B------:R-:W-:Y:S01]  /*1eb0*/  SHF.R.U32.HI R4, RZ, 0x1, R4 ;  /* 0x00000001ff047819 */ /* 0x000fe20000011604 */
[----:B------:R-:W-:Y:S01]  /*1ec0*/  ULDC.64 UR8, c[0x0][0x5d0] ;  /* 0x0001740000087ab9 */ /* 0x000fe20000000a00 */
[C---:B------:R-:W-:Y:S01]  /*1ed0*/  LOP3.LUT R10, R61.reuse, 0x6, R10, 0xf8, !PT ;  /* 0x000000063d0a7812 */ /* 0x040fe200078ef80a */
[----:B------:R-:W-:Y:S01]  /*1ee0*/  UIMAD.WIDE.U32 UR4, UR39, 0x38e38e39, URZ ;  /* 0x38e38e39270478a5 */ /* 0x000fe2000f8e003f */
[--C-:B------:R-:W-:Y:S01]  /*1ef0*/  IADD3 R7, RZ, -R4, -R3.reuse ;  /* 0x80000004ff077210 */ /* 0x100fe20007ffe803 */
[----:B------:R-:W-:Y:S01]  /*1f00*/  USEL UR6, URZ, 0x1, !UP0 ;  /* 0x000000013f067887 */ /* 0x000fe2000c000000 */
[----:B------:R-:W-:Y:S01]  /*1f10*/  LOP3.LUT R3, R8, 0x40, R3, 0xe2, !PT ;  /* 0x0000004008037812 */ /* 0x000fe200078ee203 */
[C---:B------:R-:W-:Y:S01]  /*1f20*/  IMAD.WIDE R8, R60.reuse, 0x80, RZ ;  /* 0x000000803c087825 */ /* 0x040fe200078e02ff */
[----:B---3--:R-:W-:Y:S01]  /*1f30*/  ISETP.GE.AND P0, PT, R61, R6, PT ;  /* 0x000000063d00720c */ /* 0x008fe20003f06270 */
[----:B------:R-:W-:Y:S01]  /*1f40*/  USHF.R.U32.HI UR4, URZ, 0x2, UR5 ;  /* 0x000000023f047899 */ /* 0x000fe20008011605 */
[----:B------:R-:W-:Y:S01]  /*1f50*/  SHF.R.S32.HI R11, RZ, 0x1f, R10 ;  /* 0x0000001fff0b7819 */ /* 0x000fe2000001140a */
[----:B------:R-:W-:Y:S01]  /*1f60*/  IMAD R12, R5, -0x2, R6 ;  /* 0xfffffffe050c7824 */ /* 0x000fe200078e0206 */
[----:B------:R-:W-:Y:S01]  /*1f70*/  ULOP3.LUT UR38, UR38, UR6, URZ, 0x3c, !UPT ;  /* 0x0000000626267292 */ /* 0x000fe2000f8e3c3f */
[----:B------:R-:W-:Y:S01]  /*1f80*/  IMAD.SHL.U32 R5, R60, 0x80, RZ ;  /* 0x000000803c057824 */ /* 0x000fe200078e00ff */
[----:B------:R-:W-:Y:S01]  /*1f90*/  LOP3.LUT R73, R8, R3, R4, 0xfe, !PT ;  /* 0x0000000308497212 */ /* 0x000fe200078efe04 */
[----:B------:R-:W-:Y:S01]  /*1fa0*/  IMAD R6, R15, UR8, RZ ;  /* 0x000000080f067c24 */ /* 0x000fe2000f8e02ff */
[----:B------:R-:W-:Y:S01]  /*1fb0*/  UIMAD UR39, UR4, -0x12, UR39 ;  /* 0xffffffee042778a4 */ /* 0x000fe2000f8e0227 */
[----:B------:R-:W-:Y:S01]  /*1fc0*/  IMAD R0, R0, -0x40, R7 ;  /* 0xffffffc000007824 */ /* 0x000fe200078e0207 */
[----:B------:R-:W-:Y:S01]  /*1fd0*/  ISETP.GE.OR P0, PT, R5, UR7, P0 ;  /* 0x0000000705007c0c */ /* 0x000fe20008706670 */
[C---:B------:R-:W-:Y:S01]  /*1fe0*/  IMAD R13, R59.reuse, UR9, R6 ;  /* 0x000000093b0d7c24 */ /* 0x040fe2000f8e0206 */
[----:B------:R-:W-:Y:S01]  /*1ff0*/  @UP1 ULOP3.LUT UR38, UR38, 0x1, UR4, 0x78, !UPT ;  /* 0x0000000126261892 */ /* 0x000fe2000f8e7804 */
[----:B------:R-:W-:Y:S01]  /*2000*/  IMAD.WIDE.U32 R6, R59, UR8, R10 ;  /* 0x000000083b067c25 */ /* 0x000fe2000f8e000a */
[----:B------:R-:W-:-:S03]  /*2010*/  IADD3 R3, -R5, UR7, R0 ;  /* 0x0000000705037c10 */ /* 0x000fc6000fffe100 */
[----:B------:R-:W-:Y:S02]  /*2020*/  IMAD.IADD R7, R7, 0x1, R13 ;  /* 0x0000000107077824 */ /* 0x000fe400078e020d */
[----:B------:R-:W-:Y:S02]  /*2030*/  IMAD.IADD R4, R12, 0x1, -R61 ;  /* 0x000000010c047824 */ /* 0x000fe400078e0a3d */
[----:B------:R-:W-:Y:S02]  /*2040*/  IMAD.MOV.U32 R0, RZ, RZ, -0x1 ;  /* 0xffffffffff007424 */ /* 0x000fe400078e00ff */
[----:B------:R-:W-:Y:S05]  /*2050*/  @P0 BRA `(.L_x_35) ;  /* 0x0000002000a40947 */ /* 0x000fea0003800000 */
[----:B------:R-:W0:Y:S01]  /*2060*/  LDC.64 R66, c[0x0][0x5c8] ;  /* 0x00017200ff427b82 */ /* 0x000e220000000a00 */
[----:B-----5:R-:W-:Y:S01]  /*2070*/  FSETP.NEU.AND P0, PT, R57, RZ, PT ;  /* 0x000000ff3900720b */ /* 0x020fe20003f0d000 */
[----:B------:R-:W-:Y:S01]  /*2080*/  BSSY B0, `(.L_x_35) ;  /* 0x0000226000007945 */ /* 0x000fe20003800000 */
[----:B------:R-:W-:-:S04]  /*2090*/  ISETP.GT.AND P2, PT, R4, RZ, PT ;  /* 0x000000ff0400720c */ /* 0x000fc80003f44270 */
[----:B------:R-:W-:Y:S01]  /*20a0*/  ISETP.GT.AND P1, PT, R3, RZ, P2 ;  /* 0x000000ff0300720c */ /* 0x000fe20001724270 */
[-C--:B0-----:R-:W-:Y:S02]  /*20b0*/  IMAD R12, R9, R66.reuse, RZ ;  /* 0x00000042090c7224 */ /* 0x081fe400078e02ff */
[----:B------:R-:W-:-:S04]  /*20c0*/  IMAD.WIDE.U32 R60, R73, R66, R6 ;  /* 0x00000042493c7225 */ /* 0x000fc800078e0006 */
[----:B------:R-:W-:-:S04]  /*20d0*/  IMAD R5, R73, R67, R12 ;  /* 0x0000004349057224 */ /* 0x000fc800078e020c */
[----:B------:R-:W-:Y:S01]  /*20e0*/  IMAD.IADD R75, R61, 0x1, R5 ;  /* 0x000000013d4b7824 */ /* 0x000fe200078e0205 */
[----:B------:R-:W-:Y:S06]  /*20f0*/  @!P0 BRA `(.L_x_36) ;  /* 0x0000001400e88947 */ /* 0x000fec0003800000 */
[----:B------:R-:W0:Y:S01]  /*2100*/  LDC.64 R64, c[0x0][0x5b8] ;  /* 0x00016e00ff407b82 */ /* 0x000e220000000a00 */
[----:B------:R-:W-:-:S07]  /*2110*/  ULDC.64 UR4, c[0x0][0x5c0] ;  /* 0x0001700000047ab9 */ /* 0x000fce0000000a00 */
[----:B------:R-:W1:Y:S08]  /*2120*/  LDC.64 R68, c[0x0][0x5b0] ;  /* 0x00016c00ff447b82 */ /* 0x000e700000000a00 */
[----:B------:R-:W2:Y:S01]  /*2130*/  LDC.64 R70, c[0x0][0x5a8] ;  /* 0x00016a00ff467b82 */ /* 0x000ea20000000a00 */
[-C--:B0-----:R-:W-:Y:S02]  /*2140*/  IMAD R6, R15, R64.reuse, RZ ;  /* 0x000000400f067224 */ /* 0x081fe400078e02ff */
[----:B------:R-:W-:-:S04]  /*2150*/  IMAD.WIDE.U32 R62, R59, R64, R10 ;  /* 0x000000403b3e7225 */ /* 0x000fc800078e000a */
[----:B------:R-:W-:Y:S02]  /*2160*/  IMAD R61, R59, R65, R6 ;  /* 0x000000413b3d7224 */ /* 0x000fe400078e0206 */
[-C--:B-1----:R-:W-:Y:S02]  /*2170*/  IMAD R8, R9, R68.reuse, RZ ;  /* 0x0000004409087224 */ /* 0x082fe400078e02ff */
[----:B------:R-:W-:Y:S02]  /*2180*/  IMAD.IADD R13, R63, 0x1, R61 ;  /* 0x000000013f0d7824 */ /* 0x000fe400078e023d */
[----:B------:R-:W-:Y:S02]  /*2190*/  IMAD.MOV.U32 R12, RZ, RZ, R62 ;  /* 0x000000ffff0c7224 */ /* 0x000fe400078e003e */
[C---:B------:R-:W-:Y:S02]  /*21a0*/  IMAD R65, R73.reuse, R69, R8 ;  /* 0x0000004549417224 */ /* 0x040fe400078e0208 */
[----:B------:R-:W-:-:S04]  /*21b0*/  IMAD.WIDE.U32 R6, R73, R68, R12 ;  /* 0x0000004449067225 */ /* 0x000fc800078e000c */
[----:B------:R-:W-:Y:S01]  /*21c0*/  IMAD.IADD R5, R7, 0x1, R65 ;  /* 0x0000000107057824 */ /* 0x000fe200078e0241 */
[----:B--2---:R-:W-:-:S04]  /*21d0*/  LEA R14, P0, R6, R70, 0x1 ;  /* 0x00000046060e7211 */ /* 0x004fc800078008ff */
[----:B------:R-:W-:-:S05]  /*21e0*/  LEA.HI.X R15, R6, R71, R5, 0x1, P0 ;  /* 0x00000047060f7211 */ /* 0x000fca00000f0c05 */
[----:B------:R0:W2:Y:S01]  /*21f0*/  @P1 LDG.E.LTC128B.U16 R5, desc[UR36][R14.64] ;  /* 0x000000240e051981 */ /* 0x0000a2000c1e1520 */
[----:B------:R-:W-:Y:S01]  /*2200*/  IMAD.WIDE.U32 R6, R73, R68, R10 ;  /* 0x0000004449067225 */ /* 0x000fe200078e000a */
[----:B------:R-:W-:Y:S03]  /*2210*/  BSSY B1, `(.L_x_37) ;  /* 0x0000013000017945 */ /* 0x000fe60003800000 */
[----:B------:R-:W-:Y:S02]  /*2220*/  IMAD.IADD R7, R65, 0x1, R7 ;  /* 0x0000000141077824 */ /* 0x000fe400078e0207 */
[----:B------:R-:W-:Y:S01]  /*2230*/  IMAD.WIDE.U32 R20, R59, R64, R6 ;  /* 0x000000403b147225 */ /* 0x000fe200078e0006 */
[----:B0-----:R-:W-:-:S03]  /*2240*/  SHF.L.U64.HI R15, R68, 0x3, R69 ;  /* 0x00000003440f7819 */ /* 0x001fc60000010245 */
[----:B------:R-:W-:Y:S01]  /*2250*/  IMAD.IADD R7, R61, 0x1, R21 ;  /* 0x000000013d077824 */ /* 0x000fe200078e0215 */
[----:B------:R-:W-:Y:S01]  /*2260*/  LEA R6, P4, R20, R70, 0x1 ;  /* 0x0000004614067211 */ /* 0x000fe200078808ff */
[----:B------:R-:W-:-:S03]  /*2270*/  IMAD.SHL.U32 R14, R68, 0x8, RZ ;  /* 0x00000008440e7824 */ /* 0x000fc600078e00ff */
[----:B------:R-:W-:Y:S01]  /*2280*/  LEA.HI.X R7, R20, R71, R7, 0x1, P4 ;  /* 0x0000004714077211 */ /* 0x000fe200020f0c07 */
[----:B--2---:R-:W-:-:S05]  /*2290*/  HADD2.F32 R8, -RZ, R5.H0_H0 ;  /* 0x20000005ff087230 */ /* 0x004fca0000004100 */
[----:B------:R-:W-:Y:S01]  /*22a0*/  FMUL R9, R8, R57 ;  /* 0x0000003908097220 */ /* 0x000fe20000400000 */
[----:B------:R-:W-:-:S03]  /*22b0*/  LEA R8, P0, R60, UR4, 0x1 ;  /* 0x000000043c087c11 */ /* 0x000fc6000f8008ff */
[----:B------:R-:W-:Y:S01]  /*22c0*/  FFMA R24, R24, R56, R9 ;  /* 0x0000003818187223 */ /* 0x000fe20000000009 */
[----:B------:R-:W-:Y:S02]  /*22d0*/  LEA.HI.X R9, R60, UR5, R75, 0x1, P0 ;  /* 0x000000053c097c11 */ /* 0x000fe400080f0c4b */
[----:B------:R-:W-:Y:S02]  /*22e0*/  ISETP.GT.AND P0, PT, R4, 0x1, PT ;  /* 0x000000010400780c */ /* 0x000fe40003f04270 */
[----:B------:R-:W-:Y:S02]  /*22f0*/  F2FP.F16.F32.PACK_AB R24, RZ, R24 ;  /* 0x00000018ff18723e */ /* 0x000fe400000000ff */
[----:B------:R-:W-:-:S03]  /*2300*/  ISETP.GT.AND P3, PT, R3, RZ, P0 ;  /* 0x000000ff0300720c */ /* 0x000fc60000764270 */
[----:B------:R0:W-:Y:S10]  /*2310*/  @P1 STG.E.U16 desc[UR36][R8.64], R24 ;  /* 0x0000001808001986 */ /* 0x0001f4000c101524 */
[----:B------:R-:W-:Y:S05]  /*2320*/  @!P3 BRA `(.L_x_38) ;  /* 0x000000000004b947 */ /* 0x000fea0003800000 */
[----:B------:R1:W5:Y:S02]  /*2330*/  LDG.E.LTC128B.U16 R5, desc[UR36][R6.64+0x2] ;  /* 0x0000022406057981 */ /* 0x000364000c1e1520 */
.L_x_38:
[----:B------:R-:W-:Y:S05]  /*2340*/  BSYNC B1 ;  /* 0x0000000000017941 */ /* 0x000fea0003800000 */
.L_x_37:
[----:B-----5:R-:W-:Y:S01]  /*2350*/  HADD2.F32 R12, -RZ, R5.H0_H0 ;  /* 0x20000005ff0c7230 */ /* 0x020fe20000004100 */
[----:B------:R-:W-:Y:S01]  /*2360*/  ISETP.GT.AND P2, PT, R3, 0x8, P2 ;  /* 0x000000080300780c */ /* 0x000fe20001744270 */
[----:B------:R-:W-:Y:S01]  /*2370*/  IMAD.WIDE.U32 R20, R73, R68, R14 ;  /* 0x0000004449147225 */ /* 0x000fe200078e000e */
[----:B0-----:R-:W-:-:S03]  /*2380*/  PRMT R24, R5, 0x7610, R24 ;  /* 0x0000761005187816 */ /* 0x001fc60000000018 */
[----:B------:R-:W-:Y:S01]  /*2390*/  FMUL R12, R12, R57 ;  /* 0x000000390c0c7220 */ /* 0x000fe20000400000 */
[----:B------:R-:W-:Y:S01]  /*23a0*/  IMAD.IADD R65, R65, 0x1, R21 ;  /* 0x0000000141417824 */ /* 0x000fe200078e0215 */
[----:B------:R-:W-:Y:S02]  /*23b0*/  IADD3 R62, P1, R62, R20, RZ ;  /* 0x000000143e3e7210 */ /* 0x000fe40007f3e0ff */
[----:B------:R-:W-:-:S03]  /*23c0*/  FFMA R12, R25, R56, R12 ;  /* 0x00000038190c7223 */ /* 0x000fc6000000000c */
[----:B------:R-:W-:Y:S01]  /*23d0*/  IMAD.X R13, R65, 0x1, R13, P1 ;  /* 0x00000001410d7824 */ /* 0x000fe200008e060d */
[C---:B------:R-:W-:Y:S02]  /*23e0*/  LEA R14, P1, R62.reuse, R70, 0x1 ;  /* 0x000000463e0e7211 */ /* 0x040fe400078208ff */
[----:B------:R-:W-:Y:S02]  /*23f0*/  F2FP.F16.F32.PACK_AB R12, RZ, R12 ;  /* 0x0000000cff0c723e */ /* 0x000fe400000000ff */
[----:B------:R-:W-:Y:S02]  /*2400*/  LEA.HI.X R15, R62, R71, R13, 0x1, P1 ;  /* 0x000000473e0f7211 */ /* 0x000fe400008f0c0d */
[----:B------:R-:W-:-:S05]  /*2410*/  PRMT R21, R12, 0x7610, R21 ;  /* 0x000076100c157816 */ /* 0x000fca0000000015 */
[----:B------:R0:W-:Y:S04]  /*2420*/  @P3 STG.E.U16 desc[UR36][R8.64+0x2], R21 ;  /* 0x0000021508003986 */ /* 0x0001e8000c101524 */
[----:B------:R-:W2:Y:S01]  /*2430*/  @P2 LDG.E.LTC128B.U16 R24, desc[UR36][R14.64] ;  /* 0x000000240e182981 */ /* 0x000ea2000c1e1520 */
[----:B------:R-:W-:Y:S01]  /*2440*/  IADD3 R20, P1, R10, R20, RZ ;  /* 0x000000140a147210 */ /* 0x000fe20007f3e0ff */
[----:B------:R-:W-:Y:S01]  /*2450*/  BSSY B1, `(.L_x_39) ;  /* 0x0000011000017945 */ /* 0x000fe20003800000 */
[C---:B------:R-:W-:Y:S02]  /*2460*/  SHF.L.U64.HI R13, R66.reuse, 0x4, R67 ;  /* 0x00000004420d7819 */ /* 0x040fe40000010243 */
[----:B------:R-:W-:Y:S01]  /*2470*/  ISETP.GT.AND P0, PT, R3, 0x8, P0 ;  /* 0x000000080300780c */ /* 0x000fe20000704270 */
[----:B0-----:R-:W-:Y:S01]  /*2480*/  IMAD.X R21, R11, 0x1, R65, P1 ;  /* 0x000000010b157824 */ /* 0x001fe200008e0641 */
[----:B------:R-:W-:Y:S01]  /*2490*/  LEA R12, P1, R66, R8, 0x4 ;  /* 0x00000008420c7211 */ /* 0x000fe200078220ff */
[----:B------:R-:W-:-:S04]  /*24a0*/  IMAD.WIDE.U32 R20, R59, R64, R20 ;  /* 0x000000403b147225 */ /* 0x000fc800078e0014 */
[----:B------:R-:W-:Y:S02]  /*24b0*/  IMAD.X R13, R13, 0x1, R9, P1 ;  /* 0x000000010d0d7824 */ /* 0x000fe400008e0609 */
[----:B------:R-:W-:Y:S02]  /*24c0*/  IMAD.IADD R11, R61, 0x1, R21 ;  /* 0x000000013d0b7824 */ /* 0x000fe400078e0215 */
[----:B--2---:R-:W-:-:S05]  /*24d0*/  HADD2.F32 R10, -RZ, R24.H0_H0 ;  /* 0x20000018ff0a7230 */ /* 0x004fca0000004100 */
[----:B------:R-:W-:Y:S01]  /*24e0*/  FMUL R5, R10, R57 ;  /* 0x000000390a057220 */ /* 0x000fe20000400000 */
[----:B------:R-:W-:-:S03]  /*24f0*/  LEA R10, P3, R20, R70, 0x1 ;  /* 0x00000046140a7211 */ /* 0x000fc600078608ff */
[----:B------:R-:W-:Y:S01]  /*2500*/  FFMA R5, R26, R56, R5 ;  /* 0x000000381a057223 */ /* 0x000fe20000000005 */
[----:B------:R-:W-:-:S04]  /*2510*/  LEA.HI.X R11, R20, R71, R11, 0x1, P3 ;  /* 0x00000047140b7211 */ /* 0x000fc800018f0c0b */
[----:B------:R-:W-:-:S05]  /*2520*/  F2FP.F16.F32.PACK_AB R5, RZ, R5 ;  /* 0x00000005ff05723e */ /* 0x000fca00000000ff */
[----:B------:R0:W-:Y:S01]  /*2530*/  @P2 STG.E.U16 desc[UR36][R12.64], R5 ;  /* 0x000000050c002986 */ /* 0x0001e2000c101524 */
[----:B------:R-:W-:Y:S05]  /*2540*/  @!P0 BRA `(.L_x_40) ;  /* 0x0000000000048947 */ /* 0x000fea0003800000 */
[----:B------:R2:W5:Y:S02]  /*2550*/  LDG.E.LTC128B.U16 R24, desc[UR36][R10.64+0x2] ;  /* 0x000002240a187981 */ /* 0x000564000c1e1520 */
.L_x_40:
[----:B------:R-:W-:Y:S05]  /*2560*/  BSYNC B1 ;  /* 0x0000000000017941 */ /* 0x000fea0003800000 */
.L_x_39:
[----:B-----5:R-:W-:Y:S01]  /*2570*/  HADD2.F32 R14, -RZ, R24.H0_H0 ;  /* 0x20000018ff0e7230 */ /* 0x020fe20000004100 */
[----:B------:R-:W-:Y:S01]  /*2580*/  ISETP.GT.AND P1, PT, R4, 0x8, PT ;  /* 0x000000080400780c */ /* 0x000fe20003f24270 */
[----:B------:R-:W-:Y:S03]  /*2590*/  BSSY B1, `(.L_x_41) ;  /* 0x0000008000017945 */ /* 0x000fe60003800000 */
[----:B------:R-:W-:Y:S01]  /*25a0*/  FMUL R14, R14, R57 ;  /* 0x000000390e0e7220 */ /* 0x000fe20000400000 */
[----:B------:R-:W-:-:S03]  /*25b0*/  ISETP.GT.AND P2, PT, R3, RZ, P1 ;  /* 0x000000ff0300720c */ /* 0x000fc60000f44270 */
[----:B------:R-:W-:-:S05]  /*25c0*/  FFMA R14, R27, R56, R14 ;  /* 0x000000381b0e7223 */ /* 0x000fca000000000e */
[----:B------:R-:W-:-:S05]  /*25d0*/  F2FP.F16.F32.PACK_AB R14, RZ, R14 ;  /* 0x0000000eff0e723e */ /* 0x000fca00000000ff */
[----:B------:R3:W-:Y:S01]  /*25e0*/  @P0 STG.E.U16 desc[UR36][R12.64+0x2], R14 ;  /* 0x0000020e0c000986 */ /* 0x0007e2000c101524 */
[----:B------:R-:W-:Y:S05]  /*25f0*/  @!P2 BRA `(.L_x_42) ;  /* 0x000000000004a947 */ /* 0x000fea0003800000 */
[----:B------:R4:W5:Y:S02]  /*2600*/  LDG.E.LTC128B.U16 R24, desc[UR36][R6.64+0x10] ;  /* 0x0000102406187981 */ /* 0x000964000c1e1520 */
.L_x_42:
[----:B------:R-:W-:Y:S05]  /*2610*/  BSYNC B1 ;  /* 0x0000000000017941 */ /* 0x000fea0003800000 */
.L_x_41:
[----:B---3-5:R-:W-:Y:S01]  /*2620*/  HADD2.F32 R14, -RZ, R24.H0_H0 ;  /* 0x20000018ff0e7230 */ /* 0x028fe20000004100 */
[----:B------:R-:W-:Y:S01]  /*2630*/  ISETP.GT.AND P0, PT, R4, 0x9, PT ;  /* 0x000000090400780c */ /* 0x000fe20003f04270 */
[----:B------:R-:W-:Y:S03]  /*2640*/  BSSY B1, `(.L_x_43) ;  /* 0x0000008000017945 */ /* 0x000fe60003800000 */
[----:B0-----:R-:W-:Y:S01]  /*2650*/  FMUL R5, R14, R57 ;  /* 0x000000390e057220 */ /* 0x001fe20000400000 */
[----:B------:R-:W-:-:S03]  /*2660*/  ISETP.GT.AND P3, PT, R3, RZ, P0 ;  /* 0x000000ff0300720c */ /* 0x000fc60000764270 */
[----:B------:R-:W-:-:S05]  /*2670*/  FFMA R5, R28, R56, R5 ;  /* 0x000000381c057223 */ /* 0x000fca0000000005 */
[----:B------:R-:W-:-:S05]  /*2680*/  F2FP.F16.F32.PACK_AB R5, RZ, R5 ;  /* 0x00000005ff05723e */ /* 0x000fca00000000ff */
[----:B------:R0:W-:Y:S01]  /*2690*/  @P2 STG.E.U16 desc[UR36][R8.64+0x10], R5 ;  /* 0x0000100508002986 */ /* 0x0001e2000c101524 */
[----:B------:R-:W-:Y:S05]  /*26a0*/  @!P3 BRA `(.L_x_44) ;  /* 0x000000000004b947 */ /* 0x000fea0003800000 */
[----:B------:R3:W5:Y:S02]  /*26b0*/  LDG.E.LTC128B.U16 R24, desc[UR36][R6.64+0x12] ;  /* 0x0000122406187981 */ /* 0x000764000c1e1520 */
.L_x_44:
[----:B------:R-:W-:Y:S05]  /*26c0*/  BSYNC B1 ;  /* 0x0000000000017941 */ /* 0x000fea0003800000 */
.L_x_43:
[----:B-----5:R-:W-:Y:S01]  /*26d0*/  HADD2.F32 R14, -RZ, R24.H0_H0 ;  /* 0x20000018ff0e7230 */ /* 0x020fe20000004100 */
[----:B------:R-:W-:Y:S01]  /*26e0*/  ISETP.GT.AND P1, PT, R3, 0x8, P1 ;  /* 0x000000080300780c */ /* 0x000fe20000f24270 */
[----:B------:R-:W-:Y:S03]  /*26f0*/  BSSY B1, `(.L_x_45) ;  /* 0x0000007000017945 */ /* 0x000fe60003800000 */
[----:B------:R-:W-:-:S04]  /*2700*/  FMUL R14, R14, R57 ;  /* 0x000000390e0e7220 */ /* 0x000fc80000400000 */
[----:B------:R-:W-:-:S05]  /*2710*/  FFMA R14, R29, R56, R14 ;  /* 0x000000381d0e7223 */ /* 0x000fca000000000e */
[----:B------:R-:W-:-:S05]  /*2720*/  F2FP.F16.F32.PACK_AB R14, RZ, R14 ;  /* 0x0000000eff0e723e */ /* 0x000fca00000000ff */
[----:B------:R0:W-:Y:S01]  /*2730*/  @P3 STG.E.U16 desc[UR36][R8.64+0x12], R14 ;  /* 0x0000120e08003986 */ /* 0x0001e2000c101524 */
[----:B------:R-:W-:Y:S05]  /*2740*/  @!P1 BRA `(.L_x_46) ;  /* 0x0000000000049947 */ /* 0x000fea0003800000 */
[----:B------:R0:W5:Y:S02]  /*2750*/  LDG.E.LTC128B.U16 R24, desc[UR36][R10.64+0x10] ;  /* 0x000010240a187981 */ /* 0x000164000c1e1520 */
.L_x_46:
[----:B------:R-:W-:Y:S05]  /*2760*/  BSYNC B1 ;  /* 0x0000000000017941 */ /* 0x000fea0003800000 */
.L_x_45:
[----:B0----5:R-:W-:Y:S01]  /*2770*/  HADD2.F32 R14, -RZ, R24.H0_H0 ;  /* 0x20000018ff0e7230 */ /* 0x021fe20000004100 */
        /* <DEDUP_REMOVED lines=8> */
.L_x_48:
[----:B------:R-:W-:Y:S05]  /*2800*/  BSYNC B1 ;  /* 0x0000000000017941 */ /* 0x000fea0003800000 */
.L_x_47:
        /* <DEDUP_REMOVED lines=10> */
.L_x_50:
[----:B------:R-:W-:Y:S05]  /*28b0*/  BSYNC B1 ;  /* 0x0000000000017941 */ /* 0x000fea0003800000 */
.L_x_49:
[----:B0----5:R-:W-:Y:S01]  /*28c0*/  HADD2.F32 R14, -RZ, R24.H0_H0 ;  /* 0x20000018ff0e7230 */ /* 0x021fe20000004100 */
        /* <DEDUP_REMOVED lines=9> */
.L_x_52:
[----:B------:R-:W-:Y:S05]  /*2960*/  BSYNC B1 ;  /* 0x0000000000017941 */ /* 0x000fea0003800000 */
.L_x_51:
        /* <DEDUP_REMOVED lines=9> */
.L_x_54:
[----:B------:R-:W-:Y:S05]  /*2a00*/  BSYNC B1 ;  /* 0x0000000000017941 */ /* 0x000fea0003800000 */
.L_x_53:
        /* <DEDUP_REMOVED lines=9> */
.L_x_56:
[----:B------:R-:W-:Y:S05]  /*2aa0*/  BSYNC B1 ;  /* 0x0000000000017941 */ /* 0x000fea0003800000 */
.L_x_55:
        /* <DEDUP_REMOVED lines=10> */
.L_x_58:
[----:B------:R-:W-:Y:S05]  /*2b50*/  BSYNC B1 ;  /* 0x0000000000017941 */ /* 0x000fea0003800000 */
.L_x_57:
        /* <DEDUP_REMOVED lines=10> */
.L_x_60:
[----:B------:R-:W-:Y:S05]  /*2c00*/  BSYNC B1 ;  /* 0x0000000000017941 */ /* 0x000fea0003800000 */
.L_x_59:
        /* <DEDUP_REMOVED lines=9> */
.L_x_62:
[----:B------:R-:W-:Y:S05]  /*2ca0*/  BSYNC B1 ;  /* 0x0000000000017941 */ /* 0x000fea0003800000 */
.L_x_61:
        /* <DEDUP_REMOVED lines=9> */
.L_x_64:
[----:B------:R-:W-:Y:S05]  /*2d40*/  BSYNC B1 ;  /* 0x0000000000017941 */ /* 0x000fea0003800000 */
.L_x_63:
        /* <DEDUP_REMOVED lines=10> */
.L_x_66:
[----:B------:R-:W-:Y:S05]  /*2df0*/  BSYNC B1 ;  /* 0x0000000000017941 */ /* 0x000fea0003800000 */
.L_x_65:
        /* <DEDUP_REMOVED lines=10> */
.L_x_68:
[----:B------:R-:W-:Y:S05]  /*2ea0*/  BSYNC B1 ;  /* 0x0000000000017941 */ /* 0x000fea0003800000 */
.L_x_67:
        /* <DEDUP_REMOVED lines=9> */
.L_x_70:
[----:B------:R-:W-:Y:S05]  /*2f40*/  BSYNC B1 ;  /* 0x0000000000017941 */ /* 0x000fea0003800000 */
.L_x_69:
        /* <DEDUP_REMOVED lines=9> */
.L_x_72:
[----:B------:R-:W-:Y:S05]  /*2fe0*/  BSYNC B1 ;  /* 0x0000000000017941 */ /* 0x000fea0003800000 */
.L_x_71:
        /* <DEDUP_REMOVED lines=10> */
.L_x_74:
[----:B------:R-:W-:Y:S05]  /*3090*/  BSYNC B1 ;  /* 0x0000000000017941 */ /* 0x000fea0003800000 */
.L_x_73:
        /* <DEDUP_REMOVED lines=10> */
.L_x_76:
[----:B------:R-:W-:Y:S05]  /*3140*/  BSYNC B1 ;  /* 0x0000000000017941 */ /* 0x000fea0003800000 */
.L_x_75:
        /* <DEDUP_REMOVED lines=9> */
.L_x_78:
[----:B------:R-:W-:Y:S05]  /*31e0*/  BSYNC B1 ;  /* 0x0000000000017941 */ /* 0x000fea0003800000 */
.L_x_77:
        /* <DEDUP_REMOVED lines=9> */
.L_x_80:
[----:B------:R-:W-:Y:S05]  /*3280*/  BSYNC B1 ;  /* 0x0000000000017941 */ /* 0x000fea0003800000 */
.L_x_79:
        /* <DEDUP_REMOVED lines=10> */
.L_x_82:
[----:B------:R-:W-:Y:S05]  /*3330*/  BSYNC B1 ;  /* 0x0000000000017941 */ /* 0x000fea0003800000 */
.L_x_81:
        /* <DEDUP_REMOVED lines=10> */
.L_x_84:
[----:B------:R-:W-:Y:S05]  /*33e0*/  BSYNC B1 ;  /* 0x0000000000017941 */ /* 0x000fea0003800000 */
.L_x_83:
        /* <DEDUP_REMOVED lines=9> */
.L_x_86:
[----:B------:R-:W-:Y:S05]  /*3480*/  BSYNC B1 ;  /* 0x0000000000017941 */ /* 0x000fea0003800000 */
.L_x_85:
        /* <DEDUP_REMOVED lines=9> */
.L_x_88:
[----:B------:R-:W-:Y:S05]  /*3520*/  BSYNC B1 ;  /* 0x0000000000017941 */ /* 0x000fea0003800000 */
.L_x_87:
        /* <DEDUP_REMOVED lines=10> */
.L_x_90:
[----:B------:R-:W-:Y:S05]  /*35d0*/  BSYNC B1 ;  /* 0x0000000000017941 */ /* 0x000fea0003800000 */
.L_x_89:
[----:B0----5:R-:W-:Y:S01]  /*35e0*/  HADD2.F32 R14, -RZ, R24.H0_H0 ;  /* 0x20000018ff0e7230 */ /* 0x021fe20000004100 */
[----:B------:R-:W-:Y:S01]  /*35f0*/  ISETP.GT.AND P0, PT, R4, 0x39, PT ;  /* 0x000000390400780c */ /* 0x000fe20003f04270 */
[----:B------:R-:W-:Y:S01]  /*3600*/  @P2 IMAD.MOV.U32 R4, RZ, RZ, R8 ;  /* 0x000000ffff042224 */ /* 0x000fe200078e0008 */
[----:B------:R-:W-:Y:S02]  /*3610*/  BSSY B1, `(.L_x_91) ;  /* 0x000000a000017945 */ /* 0x000fe40003800000 */
[----:B------:R-:W-:Y:S01]  /*3620*/  FMUL R5, R14, R57 ;  /* 0x000000390e057220 */ /* 0x000fe20000400000 */
[----:B------:R-:W-:-:S03]  /*3630*/  ISETP.GT.AND P3, PT, R3, RZ, P0 ;  /* 0x000000ff0300720c */ /* 0x000fc60000764270 */
[----:B------:R-:W-:-:S05]  /*3640*/  FFMA R5, R52, R56, R5 ;  /* 0x0000003834057223 */ /* 0x000fca0000000005 */
[----:B------:R-:W-:-:S04]  /*3650*/  F2FP.F16.F32.PACK_AB R5, RZ, R5 ;  /* 0x00000005ff05723e */ /* 0x000fc800000000ff */
[----:B------:R-:W-:Y:S01]  /*3660*/  PRMT R14, R5, 0x7610, R14 ;  /* 0x00007610050e7816 */ /* 0x000fe2000000000e */
[----:B------:R-:W-:-:S05]  /*3670*/  @P2 IMAD.MOV.U32 R5, RZ, RZ, R9 ;  /* 0x000000ffff052224 */ /* 0x000fca00078e0009 */
[----:B------:R0:W-:Y:S01]  /*3680*/  @P2 STG.E.U16 desc[UR36][R4.64+0x70], R14 ;  /* 0x0000700e04002986 */ /* 0x0001e2000c101524 */
[----:B------:R-:W-:Y:S05]  /*3690*/  @!P3 BRA `(.L_x_92) ;  /* 0x000000000004b947 */ /* 0x000fea0003800000 */
[----:B------:R0:W5:Y:S02]  /*36a0*/  LDG.E.LTC128B.U16 R24, desc[UR36][R6.64+0x72] ;  /* 0x0000722406187981 */ /* 0x000164000c1e1520 */
.L_x_92:
[----:B------:R-:W-:Y:S05]  /*36b0*/  BSYNC B1 ;  /* 0x0000000000017941 */ /* 0x000fea0003800000 */
.L_x_91:
        /* <DEDUP_REMOVED lines=9> */
.L_x_94:
[----:B------:R-:W-:Y:S05]  /*3750*/  BSYNC B1 ;  /* 0x0000000000017941 */ /* 0x000fea0003800000 */
.L_x_93:
[----:B0----5:R-:W-:Y:S01]  /*3760*/  HADD2.F32 R4, -RZ, R24.H0_H0 ;  /* 0x20000018ff047230 */ /* 0x021fe20000004100 */
[----:B------:R-:W-:Y:S01]  /*3770*/  ISETP.GT.AND P0, PT, R3, 0x8, P0 ;  /* 0x000000080300780c */ /* 0x000fe20000704270 */
[----:B------:R-:W-:Y:S03]  /*3780*/  BSSY B1, `(.L_x_95) ;  /* 0x000000a000017945 */ /* 0x000fe60003800000 */
[----:B------:R-:W-:Y:S01]  /*3790*/  FMUL R5, R4, R57 ;  /* 0x0000003904057220 */ /* 0x000fe20000400000 */
[----:B------:R-:W-:-:S03]  /*37a0*/  @P1 IMAD.MOV.U32 R4, RZ, RZ, R12 ;  /* 0x000000ffff041224 */ /* 0x000fc600078e000c */
[----:B------:R-:W-:-:S05]  /*37b0*/  FFMA R5, R54, R56, R5 ;  /* 0x0000003836057223 */ /* 0x000fca0000000005 */
[----:B------:R-:W-:-:S04]  /*37c0*/  F2FP.F16.F32.PACK_AB R5, RZ, R5 ;  /* 0x00000005ff05723e */ /* 0x000fc800000000ff */
[----:B-1-34-:R-:W-:Y:S01]  /*37d0*/  PRMT R6, R5, 0x7610, R6 ;  /* 0x0000761005067816 */ /* 0x01afe20000000006 */
[----:B------:R-:W-:-:S05]  /*37e0*/  @P1 IMAD.MOV.U32 R5, RZ, RZ, R13 ;  /* 0x000000ffff051224 */ /* 0x000fca00078e000d */
[----:B------:R0:W-:Y:S01]  /*37f0*/  @P1 STG.E.U16 desc[UR36][R4.64+0x70], R6 ;  /* 0x0000700604001986 */ /* 0x0001e2000c101524 */
[----:B------:R-:W-:Y:S05]  /*3800*/  @!P0 BRA `(.L_x_96) ;  /* 0x0000000000048947 */ /* 0x000fea0003800000 */
[----:B------:R1:W5:Y:S02]  /*3810*/  LDG.E.LTC128B.U16 R24, desc[UR36][R10.64+0x72] ;  /* 0x000072240a187981 */ /* 0x000364000c1e1520 */
.L_x_96:
[----:B------:R-:W-:Y:S05]  /*3820*/  BSYNC B1 ;  /* 0x0000000000017941 */ /* 0x000fea0003800000 */
.L_x_95:
[----:B------:R-:W-:Y:S05]  /*3830*/  @!P0 BRA `(.L_x_97) ;  /* 0x0000000800a88947 */ /* 0x000fea0003800000 */
[----:B-----5:R-:W-:-:S05]  /*3840*/  HADD2.F32 R24, -RZ, R24.H0_H0 ;  /* 0x20000018ff187230 */ /* 0x020fca0000004100 */
[----:B------:R-:W-:-:S04]  /*3850*/  FMUL R24, R24, R57 ;  /* 0x0000003918187220 */ /* 0x000fc80000400000 */
[----:B------:R-:W-:-:S05]  /*3860*/  FFMA R24, R55, R56, R24 ;  /* 0x0000003837187223 */ /* 0x000fca0000000018 */
[----:B------:R-:W-:-:S05]  /*3870*/  F2FP.F16.F32.PACK_AB R24, RZ, R24 ;  /* 0x00000018ff18723e */ /* 0x000fca00000000ff */
[----:B------:R3:W-:Y:S01]  /*3880*/  STG.E.U16 desc[UR36][R12.64+0x72], R24 ;  /* 0x000072180c007986 */ /* 0x0007e2000c101524 */
[----:B------:R-:W-:Y:S05]  /*3890*/  BRA `(.L_x_97) ;  /* 0x0000000800907947 */ /* 0x000fea0003800000 */
.L_x_36:
[----:B------:R-:W-:Y:S01]  /*38a0*/  ISETP.GT.AND P0, PT, R4, 0x1, PT ;  /* 0x000000010400780c */ /* 0x000fe20003f04270 */
[----:B------:R-:W-:Y:S01]  /*38b0*/  ULDC.64 UR4, c[0x0][0x5c0] ;  /* 0x0001700000047ab9 */ /* 0x000fe20000000a00 */
[-C--:B------:R-:W-:Y:S01]  /*38c0*/  FMUL R24, R24, R56.reuse ;  /* 0x0000003818187220 */ /* 0x080fe20000400000 */
[-C--:B------:R-:W-:Y:S01]  /*38d0*/  FMUL R25, R25, R56.reuse ;  /* 0x0000003819197220 */ /* 0x080fe20000400000 */
[----:B------:R-:W-:Y:S01]  /*38e0*/  ISETP.GT.AND P3, PT, R3, RZ, P0 ;  /* 0x000000ff0300720c */ /* 0x000fe20000764270 */
[-C--:B------:R-:W-:Y:S01]  /*38f0*/  FMUL R26, R26, R56.reuse ;  /* 0x000000381a1a7220 */ /* 0x080fe20000400000 */
[----:B------:R-:W-:Y:S01]  /*3900*/  LEA R6, P4, R60, UR4, 0x1 ;  /* 0x000000043c067c11 */ /* 0x000fe2000f8808ff */
[----:B------:R-:W-:Y:S01]  /*3910*/  FMUL R27, R27, R56 ;  /* 0x000000381b1b7220 */ /* 0x000fe20000400000 */
[----:B------:R-:W-:Y:S01]  /*3920*/  F2FP.F16.F32.PACK_AB R24, RZ, R24 ;  /* 0x00000018ff18723e */ /* 0x000fe200000000ff */
[-C--:B------:R-:W-:Y:S01]  /*3930*/  FMUL R28, R28, R56.reuse ;  /* 0x000000381c1c7220 */ /* 0x080fe20000400000 */
[----:B------:R-:W-:Y:S01]  /*3940*/  LEA.HI.X R7, R60, UR5, R75, 0x1, P4 ;  /* 0x000000053c077c11 */ /* 0x000fe2000a0f0c4b */
[-C--:B------:R-:W-:Y:S01]  /*3950*/  FMUL R29, R29, R56.reuse ;  /* 0x000000381d1d7220 */ /* 0x080fe20000400000 */
[----:B------:R-:W-:Y:S01]  /*3960*/  F2FP.F16.F32.PACK_AB R25, RZ, R25 ;  /* 0x00000019ff19723e */ /* 0x000fe200000000ff */
[-C--:B------:R-:W-:Y:S01]  /*3970*/  FMUL R30, R30, R56.reuse ;  /* 0x000000381e1e7220 */ /* 0x080fe20000400000 */
[----:B------:R-:W-:Y:S01]  /*3980*/  SHF.L.U64.HI R67, R66, 0x4, R67 ;  /* 0x0000000442437819 */ /* 0x000fe20000010243 */
[----:B------:R-:W-:Y:S01]  /*3990*/  @P1 STG.E.U16 desc[UR36][R6.64], R24 ;  /* 0x0000001806001986 */ /* 0x000fe2000c101524 */
[----:B------:R-:W-:Y:S01]  /*39a0*/  ISETP.GT.AND P1, PT, R4, 0x8, PT ;  /* 0x000000080400780c */ /* 0x000fe20003f24270 */
[----:B------:R-:W-:Y:S01]  /*39b0*/  FMUL R31, R31, R56 ;  /* 0x000000381f1f7220 */ /* 0x000fe20000400000 */
[C---:B------:R-:W-:Y:S01]  /*39c0*/  ISETP.GT.AND P4, PT, R3.reuse, 0x8, P0 ;  /* 0x000000080300780c */ /* 0x040fe20000784270 */
[----:B------:R-:W-:Y:S01]  /*39d0*/  @P3 STG.E.U16 desc[UR36][R6.64+0x2], R25 ;  /* 0x0000021906003986 */ /* 0x000fe2000c101524 */
[----:B------:R-:W-:Y:S01]  /*39e0*/  LEA R8, P3, R66, R6, 0x4 ;  /* 0x0000000642087211 */ /* 0x000fe200078620ff */
[-C--:B------:R-:W-:Y:S01]  /*39f0*/  FMUL R32, R32, R56.reuse ;  /* 0x0000003820207220 */ /* 0x080fe20000400000 */
[----:B------:R-:W-:Y:S01]  /*3a00*/  ISETP.GT.AND P2, PT, R3, 0x8, P2 ;  /* 0x000000080300780c */ /* 0x000fe20001744270 */
[-C--:B------:R-:W-:Y:S01]  /*3a10*/  FMUL R33, R33, R56.reuse ;  /* 0x0000003821217220 */ /* 0x080fe20000400000 */
[----:B------:R-:W-:Y:S01]  /*3a20*/  ISETP.GT.AND P0, PT, R4, 0x9, PT ;  /* 0x000000090400780c */ /* 0x000fe20003f04270 */
[----:B------:R-:W-:Y:S01]  /*3a30*/  IMAD.X R9, R67, 0x1, R7, P3 ;  /* 0x0000000143097824 */ /* 0x000fe200018e0607 */
[C---:B------:R-:W-:Y:S01]  /*3a40*/  ISETP.GT.AND P5, PT, R3.reuse, RZ, P1 ;  /* 0x000000ff0300720c */ /* 0x040fe20000fa4270 */
[-C--:B------:R-:W-:Y:S01]  /*3a50*/  FMUL R34, R34, R56.reuse ;  /* 0x0000003822227220 */ /* 0x080fe20000400000 */
[----:B------:R-:W-:Y:S01]  /*3a60*/  ISETP.GT.AND P3, PT, R3, RZ, P0 ;  /* 0x000000ff0300720c */ /* 0x000fe20000764270 */
[----:B------:R-:W-:Y:S01]  /*3a70*/  FMUL R35, R35, R56 ;  /* 0x0000003823237220 */ /* 0x000fe20000400000 */
[----:B------:R-:W-:Y:S01]  /*3a80*/  F2FP.F16.F32.PACK_AB R26, RZ, R26 ;  /* 0x0000001aff1a723e */ /* 0x000fe200000000ff */
[-C--:B------:R-:W-:Y:S01]  /*3a90*/  FMUL R36, R36, R56.reuse ;  /* 0x0000003824247220 */ /* 0x080fe20000400000 */
[----:B------:R-:W-:Y:S01]  /*3aa0*/  F2FP.F16.F32.PACK_AB R27, RZ, R27 ;  /* 0x0000001bff1b723e */ /* 0x000fe200000000ff */
[----:B------:R-:W-:Y:S01]  /*3ab0*/  FMUL R37, R37, R56 ;  /* 0x0000003825257220 */ /* 0x000fe20000400000 */
[----:B------:R-:W-:Y:S01]  /*3ac0*/  F2FP.F16.F32.PACK_AB R28, RZ, R28 ;  /* 0x0000001cff1c723e */ /* 0x000fe200000000ff */
[----:B------:R-:W-:Y:S01]  /*3ad0*/  @P2 STG.E.U16 desc[UR36][R8.64], R26 ;  /* 0x0000001a08002986 */ /* 0x000fe2000c101524 */
[----:B------:R-:W-:Y:S01]  /*3ae0*/  F2FP.F16.F32.PACK_AB R29, RZ, R29 ;  /* 0x0000001dff1d723e */ /* 0x000fe200000000ff */
[-C--:B------:R-:W-:Y:S01]  /*3af0*/  FMUL R38, R38, R56.reuse ;  /* 0x0000003826267220 */ /* 0x080fe20000400000 */
[----:B------:R-:W-:Y:S01]  /*3b00*/  ISETP.GT.AND P2, PT, R3, 0x8, P1 ;  /* 0x000000080300780c */ /* 0x000fe20000f44270 */
[----:B------:R-:W-:Y:S01]  /*3b10*/  @P4 STG.E.U16 desc[UR36][R8.64+0x2], R27 ;  /* 0x0000021b08004986 */ /* 0x000fe2000c101524 */
[----:B------:R-:W-:Y:S01]  /*3b20*/  ISETP.GT.AND P1, PT, R4, 0x10, PT ;  /* 0x000000100400780c */ /* 0x000fe20003f24270 */
[----:B------:R-:W-:Y:S01]  /*3b30*/  FMUL R39, R39, R56 ;  /* 0x0000003827277220 */ /* 0x000fe20000400000 */
[----:B------:R-:W-:Y:S01]  /*3b40*/  F2FP.F16.F32.PACK_AB R30, RZ, R30 ;  /* 0x0000001eff1e723e */ /* 0x000fe200000000ff */
[----:B------:R-:W-:Y:S01]  /*3b50*/  @P5 STG.E.U16 desc[UR36][R6.64+0x10], R28 ;  /* 0x0000101c06005986 */ /* 0x000fe2000c101524 */
[C---:B------:R-:W-:Y:S01]  /*3b60*/  ISETP.GT.AND P4, PT, R3.reuse, RZ, P1 ;  /* 0x000000ff0300720c */ /* 0x040fe20000f84270 */
[-C--:B------:R-:W-:Y:S01]  /*3b70*/  FMUL R40, R40, R56.reuse ;  /* 0x0000003828287220 */ /* 0x080fe20000400000 */
[----:B------:R-:W-:Y:S01]  /*3b80*/  F2FP.F16.F32.PACK_AB R31, RZ, R31 ;  /* 0x0000001fff1f723e */ /* 0x000fe200000000ff */
[----:B------:R-:W-:Y:S01]  /*3b90*/  @P3 STG.E.U16 desc[UR36][R6.64+0x12], R29 ;  /* 0x0000121d06003986 */ /* 0x000fe2000c101524 */
[----:B------:R-:W-:Y:S01]  /*3ba0*/  ISETP.GT.AND P3, PT, R3, 0x8, P0 ;  /* 0x000000080300780c */ /* 0x000fe20000764270 */
[----:B------:R-:W-:Y:S01]  /*3bb0*/  FMUL R41, R41, R56 ;  /* 0x0000003829297220 */ /* 0x000fe20000400000 */
[----:B------:R-:W-:Y:S01]  /*3bc0*/  ISETP.GT.AND P0, PT, R4, 0x11, PT ;  /* 0x000000110400780c */ /* 0x000fe20003f04270 */
[----:B------:R-:W-:Y:S01]  /*3bd0*/  @P2 STG.E.U16 desc[UR36][R8.64+0x10], R30 ;  /* 0x0000101e08002986 */ /* 0x000fe2000c101524 */
[----:B------:R-:W-:Y:S01]  /*3be0*/  F2FP.F16.F32.PACK_AB R32, RZ, R32 ;  /* 0x00000020ff20723e */ /* 0x000fe200000000ff */
[-C--:B------:R-:W-:Y:S01]  /*3bf0*/  FMUL R42, R42, R56.reuse ;  /* 0x000000382a2a7220 */ /* 0x080fe20000400000 */
[----:B------:R-:W-:Y:S01]  /*3c00*/  ISETP.GT.AND P5, PT, R3, RZ, P0 ;  /* 0x000000ff0300720c */ /* 0x000fe200007a4270 */
[-C--:B------:R-:W-:Y:S01]  /*3c10*/  FMUL R43, R43, R56.reuse ;  /* 0x000000382b2b7220 */ /* 0x080fe20000400000 */
[----:B------:R-:W-:Y:S01]  /*3c20*/  ISETP.GT.AND P2, PT, R3, 0x8, P1 ;  /* 0x000000080300780c */ /* 0x000fe20000f44270 */
[-C--:B------:R-:W-:Y:S01]  /*3c30*/  FMUL R44, R44, R56.reuse ;  /* 0x000000382c2c7220 */ /* 0x080fe20000400000 */
[----:B------:R-:W-:Y:S01]  /*3c40*/  ISETP.GT.AND P1, PT, R4, 0x18, PT ;  /* 0x000000180400780c */ /* 0x000fe20003f24270 */
[-C--:B------:R-:W-:Y:S01]  /*3c50*/  FMUL R45, R45, R56.reuse ;  /* 0x000000382d2d7220 */ /* 0x080fe20000400000 */
[----:B------:R-:W-:Y:S01]  /*3c60*/  F2FP.F16.F32.PACK_AB R33, RZ, R33 ;  /* 0x00000021ff21723e */ /* 0x000fe200000000ff */
[----:B------:R-:W-:Y:S01]  /*3c70*/  @P3 STG.E.U16 desc[UR36][R8.64+0x12], R31 ;  /* 0x0000121f08003986 */ /* 0x000fe2000c101524 */
[C---:B------:R-:W-:Y:S01]  /*3c80*/  ISETP.GT.AND P3, PT, R3.reuse, 0x8, P0 ;  /* 0x000000080300780c */ /* 0x040fe20000764270 */
[-C--:B------:R-:W-:Y:S01]  /*3c90*/  FMUL R46, R46, R56.reuse ;  /* 0x000000382e2e7220 */ /* 0x080fe20000400000 */
[----:B------:R-:W-:Y:S01]  /*3ca0*/  ISETP.GT.AND P0, PT, R4, 0x19, PT ;  /* 0x000000190400780c */ /* 0x000fe20003f04270 */
[----:B------:R-:W-:Y:S01]  /*3cb0*/  @P4 STG.E.U16 desc[UR36][R6.64+0x20], R32 ;  /* 0x0000202006004986 */ /* 0x000fe2000c101524 */
[----:B------:R-:W-:Y:S01]  /*3cc0*/  ISETP.GT.AND P4, PT, R3, RZ, P1 ;  /* 0x000000ff0300720c */ /* 0x000fe20000f84270 */
[----:B------:R-:W-:Y:S01]  /*3cd0*/  FMUL R47, R47, R56 ;  /* 0x000000382f2f7220 */ /* 0x000fe20000400000 */
[----:B------:R-:W-:Y:S01]  /*3ce0*/  F2FP.F16.F32.PACK_AB R34, RZ, R34 ;  /* 0x00000022ff22723e */ /* 0x000fe200000000ff */
[----:B------:R-:W-:Y:S01]  /*3cf0*/  @P5 STG.E.U16 desc[UR36][R6.64+0x22], R33 ;  /* 0x0000222106005986 */ /* 0x000fe2000c101524 */
[----:B------:R-:W-:Y:S01]  /*3d00*/  ISETP.GT.AND P5, PT, R3, RZ, P0 ;  /* 0x000000ff0300720c */ /* 0x000fe200007a4270 */
[----:B------:R-:W-:Y:S01]  /*3d10*/  FMUL R48, R48, R56 ;  /* 0x0000003830307220 */ /* 0x000fe20000400000 */
[----:B------:R-:W-:Y:S01]  /*3d20*/  F2FP.F16.F32.PACK_AB R35, RZ, R35 ;  /* 0x00000023ff23723e */ /* 0x000fe200000000ff */
[----:B------:R-:W-:Y:S01]  /*3d30*/  @P2 STG.E.U16 desc[UR36][R8.64+0x20], R34 ;  /* 0x0000202208002986 */ /* 0x000fe2000c101524 */
[----:B------:R-:W-:Y:S01]  /*3d40*/  F2FP.F16.F32.PACK_AB R36, RZ, R36 ;  /* 0x00000024ff24723e */ /* 0x000fe200000000ff */
[-C--:B------:R-:W-:Y:S01]  /*3d50*/  FMUL R49, R49, R56.reuse ;  /* 0x0000003831317220 */ /* 0x080fe20000400000 */
[C---:B------:R-:W-:Y:S01]  /*3d60*/  ISETP.GT.AND P2, PT, R3.reuse, 0x8, P1 ;  /* 0x000000080300780c */ /* 0x040fe20000f44270 */
[----:B------:R-:W-:Y:S01]  /*3d70*/  @P3 STG.E.U16 desc[UR36][R8.64+0x22], R35 ;  /* 0x0000222308003986 */ /* 0x000fe2000c101524 */
[----:B------:R-:W-:Y:S01]  /*3d80*/  ISETP.GT.AND P1, PT, R4, 0x20, PT ;  /* 0x000000200400780c */ /* 0x000fe20003f24270 */
[-C--:B------:R-:W-:Y:S01]  /*3d90*/  FMUL R50, R50, R56.reuse ;  /* 0x0000003832327220 */ /* 0x080fe20000400000 */
[----:B------:R-:W-:Y:S01]  /*3da0*/  F2FP.F16.F32.PACK_AB R37, RZ, R37 ;  /* 0x00000025ff25723e */ /* 0x000fe200000000ff */
[----:B------:R-:W-:Y:S01]  /*3db0*/  @P4 STG.E.U16 desc[UR36][R6.64+0x30], R36 ;  /* 0x0000302406004986 */ /* 0x000fe2000c101524 */
[----:B------:R-:W-:Y:S01]  /*3dc0*/  ISETP.GT.AND P3, PT, R3, 0x8, P0 ;  /* 0x000000080300780c */ /* 0x000fe20000764270 */
[-C--:B------:R-:W-:Y:S01]  /*3dd0*/  FMUL R51, R51, R56.reuse ;  /* 0x0000003833337220 */ /* 0x080fe20000400000 */
[----:B------:R-:W-:Y:S01]  /*3de0*/  ISETP.GT.AND P0, PT, R4, 0x21, PT ;  /* 0x000000210400780c */ /* 0x000fe20003f04270 */
[----:B------:R-:W-:Y:S01]  /*3df0*/  @P5 STG.E.U16 desc[UR36][R6.64+0x32], R37 ;  /* 0x0000322506005986 */ /* 0x000fe2000c101524 */
        /* <DEDUP_REMOVED lines=10> */
[----:B------:R-:W-:-:S02]  /*3ea0*/  F2FP.F16.F32.PACK_AB R41, RZ, R41 ;  /* 0x00000029ff29723e */ /* 0x000fc400000000ff */
[C---:B------:R-:W-:Y:S01]  /*3eb0*/  ISETP.GT.AND P1, PT, R3.reuse, 0x8, P1 ;  /* 0x000000080300780c */ /* 0x040fe20000f24270 */
[----:B------:R-:W-:Y:S01]  /*3ec0*/  @P3 STG.E.U16 desc[UR36][R8.64+0x32], R39 ;  /* 0x0000322708003986 */ /* 0x000fe2000c101524 */
[C---:B------:R-:W-:Y:S02]  /*3ed0*/  ISETP.GT.AND P2, PT, R3.reuse, 0x8, P0 ;  /* 0x000000080300780c */ /* 0x040fe40000744270 */
[C---:B------:R-:W-:Y:S01]  /*3ee0*/  ISETP.GT.AND P0, PT, R4.reuse, 0x29, PT ;  /* 0x000000290400780c */ /* 0x040fe20003f04270 */
[----:B------:R-:W-:Y:S01]  /*3ef0*/  @P4 STG.E.U16 desc[UR36][R6.64+0x40], R40 ;  /* 0x0000402806004986 */ /* 0x000fe2000c101524 */
[----:B------:R-:W-:Y:S02]  /*3f00*/  ISETP.GT.AND P4, PT, R4, 0x28, PT ;  /* 0x000000280400780c */ /* 0x000fe40003f84270 */
[----:B------:R-:W-:Y:S01]  /*3f10*/  F2FP.F16.F32.PACK_AB R42, RZ, R42 ;  /* 0x0000002aff2a723e */ /* 0x000fe200000000ff */
[----:B------:R-:W-:Y:S01]  /*3f20*/  @P5 STG.E.U16 desc[UR36][R6.64+0x42], R41 ;  /* 0x0000422906005986 */ /* 0x000fe2000c101524 */
[----:B------:R-:W-:-:S02]  /*3f30*/  ISETP.GT.AND P5, PT, R3, RZ, P4 ;  /* 0x000000ff0300720c */ /* 0x000fc400027a4270 */
[C---:B------:R-:W-:Y:S01]  /*3f40*/  ISETP.GT.AND P3, PT, R3.reuse, RZ, P0 ;  /* 0x000000ff0300720c */ /* 0x040fe20000764270 */
[----:B------:R-:W-:Y:S01]  /*3f50*/  @P1 STG.E.U16 desc[UR36][R8.64+0x40], R42 ;  /* 0x0000402a08001986 */ /* 0x000fe2000c101524 */
[----:B------:R-:W-:Y:S02]  /*3f60*/  F2FP.F16.F32.PACK_AB R43, RZ, R43 ;  /* 0x0000002bff2b723e */ /* 0x000fe400000000ff */
[----:B------:R-:W-:Y:S02]  /*3f70*/  F2FP.F16.F32.PACK_AB R44, RZ, R44 ;  /* 0x0000002cff2c723e */ /* 0x000fe400000000ff */
[C---:B------:R-:W-:Y:S01]  /*3f80*/  ISETP.GT.AND P4, PT, R3.reuse, 0x8, P4 ;  /* 0x000000080300780c */ /* 0x040fe20002784270 */
[----:B------:R-:W-:Y:S01]  /*3f90*/  @P2 STG.E.U16 desc[UR36][R8.64+0x42], R43 ;  /* 0x0000422b08002986 */ /* 0x000fe2000c101524 */
[----:B------:R-:W-:Y:S02]  /*3fa0*/  F2FP.F16.F32.PACK_AB R45, RZ, R45 ;  /* 0x0000002dff2d723e */ /* 0x000fe400000000ff */
[----:B------:R-:W-:Y:S01]  /*3fb0*/  ISETP.GT.AND P2, PT, R4, 0x31, PT ;  /* 0x000000310400780c */ /* 0x000fe20003f44270 */
[----:B------:R-:W-:Y:S01]  /*3fc0*/  @P5 STG.E.U16 desc[UR36][R6.64+0x50], R44 ;  /* 0x0000502c06005986 */ /* 0x000fe2000c101524 */
[----:B------:R-:W-:-:S02]  /*3fd0*/  ISETP.GT.AND P5, PT, R3, 0x8, P0 ;  /* 0x000000080300780c */ /* 0x000fc400007a4270 */
[C---:B------:R-:W-:Y:S01]  /*3fe0*/  ISETP.GT.AND P1, PT, R4.reuse, 0x38, PT ;  /* 0x000000380400780c */ /* 0x040fe20003f24270 */
[----:B------:R-:W-:Y:S01]  /*3ff0*/  @P3 STG.E.U16 desc[UR36][R6.64+0x52], R45 ;  /* 0x0000522d06003986 */ /* 0x000fe2000c101524 */
[C---:B------:R-:W-:Y:S02]  /*4000*/  ISETP.GT.AND P3, PT, R4.reuse, 0x30, PT ;  /* 0x000000300400780c */ /* 0x040fe40003f64270 */
[----:B------:R-:W-:Y:S01]  /*4010*/  ISETP.GT.AND P0, PT, R4, 0x39, PT ;  /* 0x000000390400780c */ /* 0x000fe20003f04270 */
[----:B------:R-:W-:Y:S01]  /*4020*/  @P4 IMAD.MOV.U32 R4, RZ, RZ, R8 ;  /* 0x000000ffff044224 */ /* 0x000fe200078e0008 */
[----:B------:R-:W-:Y:S01]  /*4030*/  F2FP.F16.F32.PACK_AB R46, RZ, R46 ;  /* 0x0000002eff2e723e */ /* 0x000fe200000000ff */
[----:B------:R-:W-:Y:S01]  /*4040*/  @P4 IMAD.MOV.U32 R5, RZ, RZ, R9 ;  /* 0x000000ffff054224 */ /* 0x000fe200078e0009 */
[----:B------:R-:W-:Y:S02]  /*4050*/  F2FP.F16.F32.PACK_AB R47, RZ, R47 ;  /* 0x0000002fff2f723e */ /* 0x000fe400000000ff */
[----:B------:R-:W-:-:S02]  /*4060*/  F2FP.F16.F32.PACK_AB R48, RZ, R48 ;  /* 0x00000030ff30723e */ /* 0x000fc400000000ff */
[----:B------:R0:W-:Y:S01]  /*4070*/  @P4 STG.E.U16 desc[UR36][R4.64+0x50], R46 ;  /* 0x0000502e04004986 */ /* 0x0001e2000c101524 */
[C---:B------:R-:W-:Y:S02]  /*4080*/  ISETP.GT.AND P4, PT, R3.reuse, RZ, P2 ;  /* 0x000000ff0300720c */ /* 0x040fe40001784270 */
[----:B------:R-:W-:Y:S02]  /*4090*/  F2FP.F16.F32.PACK_AB R49, RZ, R49 ;  /* 0x00000031ff31723e */ /* 0x000fe400000000ff */
[----:B------:R-:W-:Y:S02]  /*40a0*/  ISETP.GT.AND P2, PT, R3, 0x8, P2 ;  /* 0x000000080300780c */ /* 0x000fe40001744270 */
[----:B------:R-:W-:Y:S02]  /*40b0*/  F2FP.F16.F32.PACK_AB R50, RZ, R50 ;  /* 0x00000032ff32723e */ /* 0x000fe400000000ff */
[----:B------:R-:W-:Y:S02]  /*40c0*/  F2FP.F16.F32.PACK_AB R51, RZ, R51 ;  /* 0x00000033ff33723e */ /* 0x000fe400000000ff */
[----:B------:R-:W-:Y:S01]  /*40d0*/  F2FP.F16.F32.PACK_AB R52, RZ, R52 ;  /* 0x00000034ff34723e */ /* 0x000fe200000000ff */
[----:B0-----:R-:W-:Y:S01]  /*40e0*/  @P5 IMAD.MOV.U32 R4, RZ, RZ, R8 ;  /* 0x000000ffff045224 */ /* 0x001fe200078e0008 */
[----:B------:R-:W-:Y:S01]  /*40f0*/  F2FP.F16.F32.PACK_AB R53, RZ, R53 ;  /* 0x00000035ff35723e */ /* 0x000fe200000000ff */
[----:B------:R-:W-:Y:S01]  /*4100*/  @P5 IMAD.MOV.U32 R5, RZ, RZ, R9 ;  /* 0x000000ffff055224 */ /* 0x000fe200078e0009 */
[----:B------:R-:W-:-:S02]  /*4110*/  F2FP.F16.F32.PACK_AB R54, RZ, R54 ;  /* 0x00000036ff36723e */ /* 0x000fc400000000ff */
[----:B------:R-:W-:Y:S02]  /*4120*/  F2FP.F16.F32.PACK_AB R55, RZ, R55 ;  /* 0x00000037ff37723e */ /* 0x000fe400000000ff */
[----:B------:R0:W-:Y:S01]  /*4130*/  @P5 STG.E.U16 desc[UR36][R4.64+0x52], R47 ;  /* 0x0000522f04005986 */ /* 0x0001e2000c101524 */
[C---:B------:R-:W-:Y:S02]  /*4140*/  ISETP.GT.AND P5, PT, R3.reuse, RZ, P3 ;  /* 0x000000ff0300720c */ /* 0x040fe40001fa4270 */
[----:B------:R-:W-:-:S11]  /*4150*/  ISETP.GT.AND P3, PT, R3, 0x8, P3 ;  /* 0x000000080300780c */ /* 0x000fd60001f64270 */
[----:B0-----:R-:W-:Y:S02]  /*4160*/  @P5 IMAD.MOV.U32 R4, RZ, RZ, R6 ;  /* 0x000000ffff045224 */ /* 0x001fe400078e0006 */
[----:B------:R-:W-:-:S05]  /*4170*/  @P5 IMAD.MOV.U32 R5, RZ, RZ, R7 ;  /* 0x000000ffff055224 */ /* 0x000fca00078e0007 */
[----:B------:R0:W-:Y:S01]  /*4180*/  @P5 STG.E.U16 desc[UR36][R4.64+0x60], R48 ;  /* 0x0000603004005986 */ /* 0x0001e2000c101524 */
[C---:B------:R-:W-:Y:S02]  /*4190*/  ISETP.GT.AND P5, PT, R3.reuse, RZ, P0 ;  /* 0x000000ff0300720c */ /* 0x040fe400007a4270 */
[----:B------:R-:W-:Y:S01]  /*41a0*/  ISETP.GT.AND P0, PT, R3, 0x8, P0 ;  /* 0x000000080300780c */ /* 0x000fe20000704270 */
[----:B0-----:R-:W-:Y:S02]  /*41b0*/  @P4 IMAD.MOV.U32 R4, RZ, RZ, R6 ;  /* 0x000000ffff044224 */ /* 0x001fe400078e0006 */
[----:B------:R-:W-:-:S05]  /*41c0*/  @P4 IMAD.MOV.U32 R5, RZ, RZ, R7 ;  /* 0x000000ffff054224 */ /* 0x000fca00078e0007 */
[----:B------:R0:W-:Y:S01]  /*41d0*/  @P4 STG.E.U16 desc[UR36][R4.64+0x62], R49 ;  /* 0x0000623104004986 */ /* 0x0001e2000c101524 */
[C---:B------:R-:W-:Y:S02]  /*41e0*/  ISETP.GT.AND P4, PT, R3.reuse, RZ, P1 ;  /* 0x000000ff0300720c */ /* 0x040fe40000f84270 */
[----:B------:R-:W-:Y:S01]  /*41f0*/  ISETP.GT.AND P1, PT, R3, 0x8, P1 ;  /* 0x000000080300780c */ /* 0x000fe20000f24270 */
[----:B0-----:R-:W-:Y:S02]  /*4200*/  @P3 IMAD.MOV.U32 R4, RZ, RZ, R8 ;  /* 0x000000ffff043224 */ /* 0x001fe400078e0008 */
[----:B------:R-:W-:-:S05]  /*4210*/  @P3 IMAD.MOV.U32 R5, RZ, RZ, R9 ;  /* 0x000000ffff053224 */ /* 0x000fca00078e0009 */
[----:B------:R0:W-:Y:S02]  /*4220*/  @P3 STG.E.U16 desc[UR36][R4.64+0x60], R50 ;  /* 0x0000603204003986 */ /* 0x0001e4000c101524 */
[----:B0-----:R-:W-:Y:S02]  /*4230*/  @P2 IMAD.MOV.U32 R4, RZ, RZ, R8 ;  /* 0x000000ffff042224 */ /* 0x001fe400078e0008 */
[----:B------:R-:W-:-:S05]  /*4240*/  @P2 IMAD.MOV.U32 R5, RZ, RZ, R9 ;  /* 0x000000ffff052224 */ /* 0x000fca00078e0009 */
[----:B------:R0:W-:Y:S02]  /*4250*/  @P2 STG.E.U16 desc[UR36][R4.64+0x62], R51 ;  /* 0x0000623304002986 */ /* 0x0001e4000c101524 */
[----:B0-----:R-:W-:Y:S02]  /*4260*/  @P4 IMAD.MOV.U32 R4, RZ, RZ, R6 ;  /* 0x000000ffff044224 */ /* 0x001fe400078e0006 */
[----:B------:R-:W-:-:S05]  /*4270*/  @P4 IMAD.MOV.U32 R5, RZ, RZ, R7 ;  /* 0x000000ffff054224 */ /* 0x000fca00078e0007 */
[----:B------:R0:W-:Y:S04]  /*4280*/  @P4 STG.E.U16 desc[UR36][R4.64+0x70], R52 ;  /* 0x0000703404004986 */ /* 0x0001e8000c101524 */
[----:B------:R1:W-:Y:S01]  /*4290*/  @P5 STG.E.U16 desc[UR36][R6.64+0x72], R53 ;  /* 0x0000723506005986 */ /* 0x0003e2000c101524 */
[----:B0-----:R-:W-:Y:S02]  /*42a0*/  @P1 IMAD.MOV.U32 R4, RZ, RZ, R8 ;  /* 0x000000ffff041224 */ /* 0x001fe400078e0008 */
[----:B------:R-:W-:-:S05]  /*42b0*/  @P1 IMAD.MOV.U32 R5, RZ, RZ, R9 ;  /* 0x000000ffff051224 */ /* 0x000fca00078e0009 */
[----:B------:R1:W-:Y:S04]  /*42c0*/  @P1 STG.E.U16 desc[UR36][R4.64+0x70], R54 ;  /* 0x0000703604001986 */ /* 0x0003e8000c101524 */
[----:B------:R1:W-:Y:S02]  /*42d0*/  @P0 STG.E.U16 desc[UR36][R8.64+0x72], R55 ;  /* 0x0000723708000986 */ /* 0x0003e4000c101524 */
.L_x_97:
[----:B------:R-:W-:Y:S05]  /*42e0*/  BSYNC B0 ;  /* 0x0000000000007941 */ /* 0x000fea0003800000 */
.L_x_35:
[----:B------:R-:W-:Y:S01]  /*42f0*/  ULDC UR4, c[0x0][0xc] ;  /* 0x0000030000047ab9 */ /* 0x000fe20000000800 */
[----:B------:R-:W-:Y:S01]  /*4300*/  ULDC UR5, c[0x0][0x10] ;  /* 0x0000040000057ab9 */ /* 0x000fe20000000800 */
[----:B------:R-:W4:Y:S01]  /*4310*/  LDC R3, c[0x0][0x14] ;  /* 0x00000500ff037b82 */ /* 0x000f220000000800 */
[----:B------:R-:W-:Y:S01]  /*4320*/  UIMAD.WIDE.U32 UR4, UR4, UR5, URZ ;  /* 0x00000005040472a5 */ /* 0x000fe2000f8e003f */
[----:B------:R-:W-:Y:S02]  /*4330*/  IMAD.MOV.U32 R61, RZ, RZ, -0x1 ;  /* 0xffffffffff3d7424 */ /* 0x000fe400078e00ff */
[----:B------:R-:W-:-:S03]  /*4340*/  IMAD.MOV.U32 R59, RZ, RZ, -0x1 ;  /* 0xffffffffff3b7424 */ /* 0x000fc600078e00ff */
[----:B----4-:R-:W-:-:S04]  /*4350*/  IMAD.WIDE.U32 R16, R3, UR4, R16 ;  /* 0x0000000403107c25 */ /* 0x010fc8000f8e0010 */
[----:B------:R-:W-:Y:S01]  /*4360*/  IMAD R3, R3, UR5, RZ ;  /* 0x0000000503037c24 */ /* 0x000fe2000f8e02ff */
[----:B------:R-:W-:Y:S02]  /*4370*/  ULDC.64 UR4, c[0x0][0x650] ;  /* 0x0001940000047ab9 */ /* 0x000fe40000000a00 */
[----:B------:R-:W-:Y:S01]  /*4380*/  ISETP.GE.U32.AND P0, PT, R16, UR4, PT ;  /* 0x0000000410007c0c */ /* 0x000fe2000bf06070 */
[--C-:B------:R-:W-:Y:S01]  /*4390*/  IMAD.IADD R17, R17, 0x1, R3.reuse ;  /* 0x0000000111117824 */ /* 0x100fe200078e0203 */
[----:B------:R-:W-:-:S04]  /*43a0*/  PRMT R3, RZ, 0x7610, R3 ;  /* 0x00007610ff037816 */ /* 0x000fc80000000003 */
[----:B------:R-:W-:-:S13]  /*43b0*/  ISETP.GE.U32.AND.EX P0, PT, R17, UR5, PT, P0 ;  /* 0x0000000511007c0c */ /* 0x000fda000bf06100 */
[----:B------:R-:W-:Y:S05]  /*43c0*/  @P0 BRA `(.L_x_98) ;  /* 0x0000000400640947 */ /* 0x000fea0003800000 */
[----:B---3--:R-:W3:Y:S01]  /*43d0*/  S2R R12, SR_CTAID.X ;  /* 0x00000000000c7919 */ /* 0x008ee20000002500 */
[----:B-12---:R-:W1:Y:S01]  /*43e0*/  LDC.64 R10, c[0x0][0x628] ;  /* 0x00018a00ff0a7b82 */ /* 0x006e620000000a00 */
[----:B------:R-:W-:Y:S01]  /*43f0*/  ULDC UR4, c[0x0][0x150] ;  /* 0x0000540000047ab9 */ /* 0x000fe20000000800 */
[----:B------:R-:W-:Y:S01]  /*4400*/  IMAD.MOV.U32 R8, RZ, RZ, R16 ;  /* 0x000000ffff087224 */ /* 0x000fe200078e0010 */
[----:B-----5:R-:W2:Y:S01]  /*4410*/  S2R R24, SR_CTAID.Y ;  /* 0x0000000000187919 */ /* 0x020ea20000002600 */
[----:B------:R-:W-:-:S04]  /*4420*/  IMAD.MOV.U32 R9, RZ, RZ, R17 ;  /* 0x000000ffff097224 */ /* 0x000fc800078e0011 */
[----:B------:R-:W4:Y:S08]  /*4430*/  LDC R21, c[0x0][0x144] ;  /* 0x00005100ff157b82 */ /* 0x000f300000000800 */
[----:B------:R-:W0:Y:S08]  /*4440*/  LDC R0, c[0x0][0x630] ;  /* 0x00018c00ff007b82 */ /* 0x000e300000000800 */
[----:B------:R-:W0:Y:S01]  /*4450*/  LDC.64 R14, c[0x0][0x620] ;  /* 0x00018800ff0e7b82 */ /* 0x000e220000000a00 */
[----:B-1----:R-:W-:-:S04]  /*4460*/  ISETP.NE.U32.AND P0, PT, R10, RZ, PT ;  /* 0x000000ff0a00720c */ /* 0x002fc80003f05070 */
[----:B------:R-:W-:Y:S02]  /*4470*/  ISETP.NE.AND.EX P0, PT, R11, RZ, PT, P0 ;  /* 0x000000ff0b00720c */ /* 0x000fe40003f05300 */
[----:B---3--:R-:W-:-:S05]  /*4480*/  I2FP.F32.U32 R3, R12 ;  /* 0x0000000c00037245 */ /* 0x008fca0000201000 */
[----:B------:R-:W-:-:S04]  /*4490*/  FMUL R3, R3, UR4 ;  /* 0x0000000403037c20 */ /* 0x000fc80008400000 */
[----:B------:R1:W3:Y:S02]  /*44a0*/  F2I.U32.TRUNC.NTZ R20, R3 ;  /* 0x0000000300147305 */ /* 0x0002e4000020f000 */
[----:B--2-4-:R-:W-:Y:S05]  /*44b0*/  @!P0 BRA `(.L_x_99) ;  /* 0x0000000000288947 */ /* 0x014fea0003800000 */
[----:B-1----:R-:W1:Y:S02]  /*44c0*/  LDC R3, c[0x0][0x634] ;  /* 0x00018d00ff037b82 */ /* 0x002e640000000800 */
[----:B-1----:R-:W-:-:S05]  /*44d0*/  IADD3 R3, P0, R16, R3, RZ ;  /* 0x0000000310037210 */ /* 0x002fca0007f1e0ff */
[----:B------:R-:W-:-:S04]  /*44e0*/  IMAD.X R13, RZ, RZ, R17, P0 ;  /* 0x000000ffff0d7224 */ /* 0x000fc800000e0611 */
[----:B0-----:R-:W-:-:S04]  /*44f0*/  IMAD.WIDE.U32 R4, R13, R10, RZ ;  /* 0x0000000a0d047225 */ /* 0x001fc800078e00ff */
[----:B------:R-:W-:-:S04]  /*4500*/  IMAD.WIDE.U32 R6, P0, R3, R11, R4 ;  /* 0x0000000b03067225 */ /* 0x000fc80007800004 */
[----:B------:R-:W-:-:S04]  /*4510*/  IMAD.WIDE.U32 R4, R3, R10, RZ ;  /* 0x0000000a03047225 */ /* 0x000fc800078e00ff */
[----:B------:R-:W-:Y:S01]  /*4520*/  IMAD.X R9, RZ, RZ, RZ, P0 ;  /* 0x000000ffff097224 */ /* 0x000fe200000e06ff */
[----:B------:R-:W-:Y:S01]  /*4530*/  IADD3 RZ, P0, R5, R6, RZ ;  /* 0x0000000605ff7210 */ /* 0x000fe20007f1e0ff */
[----:B------:R-:W-:-:S04]  /*4540*/  IMAD.MOV.U32 R8, RZ, RZ, R7 ;  /* 0x000000ffff087224 */ /* 0x000fc800078e0007 */
[----:B------:R-:W-:-:S08]  /*4550*/  IMAD.WIDE.U32.X R8, R13, R11, R8, P0 ;  /* 0x0000000b0d087225 */ /* 0x000fd000000e0408 */
.L_x_99:
[----:B------:R-:W2:Y:S01]  /*4560*/  LDC.64 R28, c[0x0][0x640] ;  /* 0x00019000ff1c7b82 */ /* 0x000ea20000000a00 */
[-CC-:B0-----:R-:W-:Y:S01]  /*4570*/  SHF.R.U64 R59, R8, R0.reuse, R9.reuse ;  /* 0x00000000083b7219 */ /* 0x181fe20000001209 */
[----:B---3--:R-:W-:Y:S01]  /*4580*/  IMAD.MOV R20, RZ, RZ, -R20 ;  /* 0x000000ffff147224 */ /* 0x008fe200078e0a14 */
[----:B------:R-:W-:Y:S01]  /*4590*/  SHF.R.U32.HI R0, RZ, R0, R9 ;  /* 0x00000000ff007219 */ /* 0x000fe20000011609 */
[----:B------:R-:W-:Y:S01]  /*45a0*/  ULDC UR4, c[0x0][0x154] ;  /* 0x0000550000047ab9 */ /* 0x000fe20000000800 */
[----:B-1----:R-:W-:Y:S01]  /*45b0*/  IADD3 R3, P0, RZ, -R59, RZ ;  /* 0x8000003bff037210 */ /* 0x002fe20007f1e0ff */
[----:B------:R-:W-:Y:S02]  /*45c0*/  IMAD R21, R21, R20, R12 ;  /* 0x0000001415157224 */ /* 0x000fe400078e020c */
[----:B------:R-:W0:Y:S01]  /*45d0*/  LDC R6, c[0x0][0x618] ;  /* 0x00018600ff067b82 */ /* 0x000e220000000800 */
[----:B------:R-:W-:Y:S02]  /*45e0*/  IMAD.MOV.U32 R7, RZ, RZ, 0x1 ;  /* 0x00000001ff077424 */ /* 0x000fe400078e00ff */
[----:B------:R-:W-:-:S04]  /*45f0*/  IMAD.X R5, RZ, RZ, ~R0, P0 ;  /* 0x000000ffff057224 */ /* 0x000fc800000e0e00 */
[-C--:B------:R-:W-:Y:S01]  /*4600*/  IMAD R0, R5, R14.reuse, RZ ;  /* 0x0000000e05007224 */ /* 0x080fe200078e02ff */
[----:B------:R-:W1:Y:S01]  /*4610*/  LDC R8, c[0x0][0x608] ;  /* 0x00018200ff087b82 */ /* 0x000e620000000800 */
[----:B------:R-:W-:-:S04]  /*4620*/  IMAD.WIDE.U32 R4, R3, R14, R16 ;  /* 0x0000000e03047225 */ /* 0x000fc800078e0010 */
[----:B------:R-:W-:Y:S01]  /*4630*/  IMAD R3, R3, R15, R0 ;  /* 0x0000000f03037224 */ /* 0x000fe200078e0200 */
[----:B------:R-:W-:Y:S02]  /*4640*/  I2FP.F32.U32 R0, R24 ;  /* 0x0000001800007245 */ /* 0x000fe40000201000 */
[----:B------:R-:W3:Y:S01]  /*4650*/  LDC R26, c[0x0][0x658] ;  /* 0x00019600ff1a7b82 */ /* 0x000ee20000000800 */
[----:B------:R-:W-:Y:S01]  /*4660*/  IMAD.IADD R3, R5, 0x1, R3 ;  /* 0x0000000105037824 */ /* 0x000fe200078e0203 */
[----:B--2---:R-:W-:Y:S01]  /*4670*/  ISETP.NE.U32.AND P0, PT, R28, RZ, PT ;  /* 0x000000ff1c00720c */ /* 0x004fe20003f05070 */
[----:B------:R-:W-:Y:S01]  /*4680*/  FMUL R0, R0, UR4 ;  /* 0x0000000400007c20 */ /* 0x000fe20008400000 */
[----:B------:R-:W-:Y:S02]  /*4690*/  IMAD.MOV.U32 R5, RZ, RZ, -0x1 ;  /* 0xffffffffff057424 */ /* 0x000fe400078e00ff */
[----:B------:R-:W-:Y:S01]  /*46a0*/  ISETP.NE.AND.EX P0, PT, R29, RZ, PT, P0 ;  /* 0x000000ff1d00720c */ /* 0x000fe20003f05300 */
[----:B------:R2:W4:Y:S01]  /*46b0*/  F2I.U32.TRUNC.NTZ R13, R0 ;  /* 0x00000000000d7305 */ /* 0x000522000020f000 */
[----:B------:R-:W2:Y:S01]  /*46c0*/  LDC R15, c[0x0][0x148] ;  /* 0x00005200ff0f7b82 */ /* 0x000ea20000000800 */
[----:B0-----:R-:W-:-:S02]  /*46d0*/  SHF.R.U64 R12, R4, R6, R3 ;  /* 0x00000006040c7219 */ /* 0x001fc40000001203 */
[----:B------:R-:W-:-:S05]  /*46e0*/  SHF.R.U32.HI R3, RZ, R6, R3 ;  /* 0x00000006ff037219 */ /* 0x000fca0000011603 */
[----:B------:R-:W0:Y:S01]  /*46f0*/  LDC R20, c[0x0][0x600] ;  /* 0x00018000ff147b82 */ /* 0x000e220000000800 */
[-CC-:B-1----:R-:W-:Y:S02]  /*4700*/  SHF.R.U64 R10, R12, R8.reuse, R3.reuse ;  /* 0x000000080c0a7219 */ /* 0x182fe40000001203 */
[----:B------:R-:W-:-:S05]  /*4710*/  SHF.R.U32.HI R3, RZ, R8, R3 ;  /* 0x00000008ff037219 */ /* 0x000fca0000011603 */
[----:B------:R-:W1:Y:S01]  /*4720*/  LDC R27, c[0x0][0x648] ;  /* 0x00019200ff1b7b82 */ /* 0x000e620000000800 */
[-C--:B---3--:R-:W-:Y:S02]  /*4730*/  SHF.L.U32 R4, R5, R26.reuse, RZ ;  /* 0x0000001a05047219 */ /* 0x088fe400000006ff */
[-CC-:B------:R-:W-:Y:S02]  /*4740*/  SHF.R.U64 R14, R10, R26.reuse, R3.reuse ;  /* 0x0000001a0a0e7219 */ /* 0x180fe40000001203 */
[----:B------:R-:W-:Y:S02]  /*4750*/  SHF.R.U32.HI R5, RZ, R26, R3 ;  /* 0x0000001aff057219 */ /* 0x000fe40000011603 */
[----:B------:R-:W-:Y:S01]  /*4760*/  LOP3.LUT R25, RZ, R4, RZ, 0x33, !PT ;  /* 0x00000004ff197212 */ /* 0x000fe200078e33ff */
[----:B------:R-:W3:Y:S01]  /*4770*/  LDC R30, c[0x0][0x638] ;  /* 0x00018e00ff1e7b82 */ /* 0x000ee20000000800 */
[----:B------:R-:W-:Y:S01]  /*4780*/  SHF.L.U32 R26, R7, R26, RZ ;  /* 0x0000001a071a7219 */ /* 0x000fe200000006ff */
[----:B------:R-:W-:-:S06]  /*4790*/  IMAD.MOV.U32 R4, RZ, RZ, R14 ;  /* 0x000000ffff047224 */ /* 0x000fcc00078e000e */
[----:B------:R-:W0:Y:S01]  /*47a0*/  LDC R31, c[0x0][0x610] ;  /* 0x00018400ff1f7b82 */ /* 0x000e220000000800 */
[----:B----4-:R-:W-:Y:S05]  /*47b0*/  @!P0 BRA `(.L_x_100) ;  /* 0x0000000000288947 */ /* 0x010fea0003800000 */
        /* <DEDUP_REMOVED lines=10> */
.L_x_100:
[----:B------:R-:W-:Y:S01]  /*4860*/  ISETP.NE.AND P0, PT, R2, 0x1, PT ;  /* 0x000000010200780c */ /* 0x000fe20003f05270 */
[----:B0-----:R-:W-:Y:S01]  /*4870*/  VIADD R7, R20, 0xffffffff ;  /* 0xffffffff14077836 */ /* 0x001fe20000000000 */
[----:B-12---:R-:W-:Y:S01]  /*4880*/  SHF.R.U64 R0, R4, R27, R5 ;  /* 0x0000001b04007219 */ /* 0x006fe20000001205 */
[----:B------:R-:W-:Y:S01]  /*4890*/  IMAD.MOV R13, RZ, RZ, -R13 ;  /* 0x000000ffff0d7224 */ /* 0x000fe200078e0a0d */
[----:B------:R-:W-:Y:S01]  /*48a0*/  LOP3.LUT R5, R10, R25, RZ, 0xc0, !PT ;  /* 0x000000190a057212 */ /* 0x000fe200078ec0ff */
[----:B------:R-:W-:Y:S01]  /*48b0*/  IMAD.MOV.U32 R4, RZ, RZ, 0x1 ;  /* 0x00000001ff047424 */ /* 0x000fe200078e00ff */
[----:B------:R-:W-:Y:S01]  /*48c0*/  LOP3.LUT R12, R12, R7, RZ, 0xc0, !PT ;  /* 0x000000070c0c7212 */ /* 0x000fe200078ec0ff */
[----:B------:R-:W-:Y:S02]  /*48d0*/  IMAD.MOV R3, RZ, RZ, -R0 ;  /* 0x000000ffff037224 */ /* 0x000fe400078e0a00 */
[----:B------:R-:W-:Y:S02]  /*48e0*/  IMAD R0, R26, R0, R5 ;  /* 0x000000001a007224 */ /* 0x000fe400078e0205 */
[----:B---3--:R-:W-:-:S02]  /*48f0*/  IMAD R3, R3, R30, R14 ;  /* 0x0000001e03037224 */ /* 0x008fc400078e020e */
[----:B------:R-:W-:Y:S02]  /*4900*/  @P0 IMAD R21, R15, R13, R24 ;  /* 0x0000000d0f150224 */ /* 0x000fe400078e0218 */
[----:B------:R-:W-:Y:S01]  /*4910*/  IMAD R5, R3, R20, R12 ;  /* 0x0000001403057224 */ /* 0x000fe200078e020c */
[----:B------:R-:W-:Y:S01]  /*4920*/  PRMT R3, R4, 0x7610, R3 ;  /* 0x0000761004037816 */ /* 0x000fe20000000003 */
[----:B------:R-:W-:-:S05]  /*4930*/  IMAD R0, R0, R31, R21 ;  /* 0x0000001f00007224 */ /* 0x000fca00078e0215 */
[----:B------:R-:W-:Y:S02]  /*4940*/  SEL R61, R5, R0, !P0 ;  /* 0x00000000053d7207 */ /* 0x000fe40004000000 */
[----:B------:R-:W-:-:S07]  /*4950*/  SEL R0, R0, R5, !P0 ;  /* 0x0000000500007207 */ /* 0x000fce0004000000 */
.L_x_98:
[----:B------:R-:W-:Y:S01]  /*4960*/  LOP3.LUT P0, RZ, R3, 0xff, RZ, 0xc0, !PT ;  /* 0x000000ff03ff7812 */ /* 0x000fe2000780c0ff */
[----:B------:R-:W-:-:S12]  /*4970*/  IMAD.MOV.U32 R60, RZ, RZ, R0 ;  /* 0x000000ffff3c7224 */ /* 0x000fd800078e0000 */
[----:B------:R-:W-:Y:S05]  /*4980*/  @P0 BRA `(.L_x_101) ;  /* 0xffffffc800940947 */ /* 0x000fea000383ffff */
[----:B------:R-:W-:Y:S05]  /*4990*/  EXIT ;  /* 0x000000000000794d */ /* 0x000fea0003800000 */
.L_x_8:
[----:B0-----:R-:W-:Y:S01]  /*49a0*/  ULDC.64 UR4, c[0x0][0x650] ;  /* 0x0001940000047ab9 */ /* 0x001fe20000000a00 */
        /* <DEDUP_REMOVED lines=25> */
.L_x_103:
[----:B------:R-:W0:Y:S01]  /*4b40*/  LDC.64 R28, c[0x0][0x640] ;  /* 0x00019000ff1c7b82 */ /* 0x000e220000000a00 */
[-CC-:B------:R-:W-:Y:S01]  /*4b50*/  SHF.R.U64 R22, R12, R6.reuse, R13.reuse ;  /* 0x000000060c167219 */ /* 0x180fe2000000120d */
[----:B------:R-:W-:Y:S01]  /*4b60*/  IMAD.MOV.U32 R30, RZ, RZ, 0x1 ;  /* 0x00000001ff1e7424 */ /* 0x000fe200078e00ff */
[----:B------:R-:W-:Y:S02]  /*4b70*/  SHF.R.U32.HI R6, RZ, R6, R13 ;  /* 0x00000006ff067219 */ /* 0x000fe4000001160d */
        /* <DEDUP_REMOVED lines=8> */
[----:B------:R-:W-:Y:S01]  /*4c00*/  IMAD.IADD R9, R9, 0x1, R11 ;  /* 0x0000000109097824 */ /* 0x000fe200078e020b */
[----:B0-----:R-:W-:-:S04]  /*4c10*/  ISETP.NE.U32.AND P0, PT, R28, RZ, PT ;  /* 0x000000ff1c00720c */ /* 0x001fc80003f05070 */
[----:B------:R-:W-:Y:S02]  /*4c20*/  ISETP.NE.AND.EX P0, PT, R29, RZ, PT, P0 ;  /* 0x000000ff1d00720c */ /* 0x000fe40003f05300 */
[----:B------:R-:W0:Y:S01]  /*4c30*/  LDC R20, c[0x0][0x600] ;  /* 0x00018000ff147b82 */ /* 0x000e220000000800 */
[-CC-:B-1----:R-:W-:Y:S01]  /*4c40*/  SHF.R.U64 R14, R8, R10.reuse, R9.reuse ;  /* 0x0000000a080e7219 */ /* 0x182fe20000001209 */
[----:B------:R-:W-:Y:S01]  /*4c50*/  IMAD.MOV.U32 R8, RZ, RZ, -0x1 ;  /* 0xffffffffff087424 */ /* 0x000fe200078e00ff */
[----:B------:R-:W-:-:S05]  /*4c60*/  SHF.R.U32.HI R9, RZ, R10, R9 ;  /* 0x0000000aff097219 */ /* 0x000fca0000011609 */
[----:B------:R-:W1:Y:S01]  /*4c70*/  LDC R26, c[0x0][0x648] ;  /* 0x00019200ff1a7b82 */ /* 0x000e620000000800 */
[-CC-:B--2---:R-:W-:Y:S02]  /*4c80*/  SHF.R.U64 R21, R14, R12.reuse, R9.reuse ;  /* 0x0000000c0e157219 */ /* 0x184fe40000001209 */
[----:B------:R-:W-:-:S05]  /*4c90*/  SHF.R.U32.HI R6, RZ, R12, R9 ;  /* 0x0000000cff067219 */ /* 0x000fca0000011609 */
[----:B------:R-:W2:Y:S01]  /*4ca0*/  LDC R27, c[0x0][0x638] ;  /* 0x00018e00ff1b7b82 */ /* 0x000ea20000000800 */
[-C--:B---3--:R-:W-:Y:S02]  /*4cb0*/  SHF.L.U32 R8, R8, R25.reuse, RZ ;  /* 0x0000001908087219 */ /* 0x088fe400000006ff */
[-CC-:B------:R-:W-:Y:S02]  /*4cc0*/  SHF.R.U64 R23, R21, R25.reuse, R6.reuse ;  /* 0x0000001915177219 */ /* 0x180fe40000001206 */
[----:B------:R-:W-:Y:S02]  /*4cd0*/  LOP3.LUT R32, RZ, R8, RZ, 0x33, !PT ;  /* 0x00000008ff207212 */ /* 0x000fe400078e33ff */
[----:B------:R-:W-:Y:S01]  /*4ce0*/  SHF.R.U32.HI R9, RZ, R25, R6 ;  /* 0x00000019ff097219 */ /* 0x000fe20000011606 */
[----:B------:R-:W3:Y:S01]  /*4cf0*/  LDC R31, c[0x0][0x610] ;  /* 0x00018400ff1f7b82 */ /* 0x000ee20000000800 */
[----:B------:R-:W-:Y:S01]  /*4d00*/  IMAD.MOV.U32 R8, RZ, RZ, R23 ;  /* 0x000000ffff087224 */ /* 0x000fe200078e0017 */
[----:B------:R-:W-:Y:S06]  /*4d10*/  @!P0 BRA `(.L_x_104) ;  /* 0x0000000000288947 */ /* 0x000fec0003800000 */
        /* <DEDUP_REMOVED lines=10> */
.L_x_104:
[----:B------:R-:W-:Y:S02]  /*4dc0*/  ISETP.NE.AND P0, PT, R2, 0x1, PT ;  /* 0x000000010200780c */ /* 0x000fe40003f05270 */
[----:B-1----:R-:W-:Y:S01]  /*4dd0*/  SHF.R.U64 R6, R8, R26, R9 ;  /* 0x0000001a08067219 */ /* 0x002fe20000001209 */
[----:B0-----:R-:W-:Y:S01]  /*4de0*/  VIADD R9, R20, 0xffffffff ;  /* 0xffffffff14097836 */ /* 0x001fe20000000000 */
[----:B------:R-:W-:Y:S02]  /*4df0*/  SHF.L.U32 R30, R30, R25, RZ ;  /* 0x000000191e1e7219 */ /* 0x000fe400000006ff */
[----:B------:R-:W-:Y:S01]  /*4e00*/  LOP3.LUT R5, R21, R32, RZ, 0xc0, !PT ;  /* 0x0000002015057212 */ /* 0x000fe200078ec0ff */
[----:B------:R-:W-:-:S04]  /*4e10*/  IMAD.MOV R8, RZ, RZ, -R6 ;  /* 0x000000ffff087224 */ /* 0x000fc800078e0a06 */
[----:B------:R-:W-:Y:S01]  /*4e20*/  IMAD R6, R30, R6, R5 ;  /* 0x000000061e067224 */ /* 0x000fe200078e0205 */
[----:B------:R-:W-:Y:S01]  /*4e30*/  LOP3.LUT R5, R14, R9, RZ, 0xc0, !PT ;  /* 0x000000090e057212 */ /* 0x000fe200078ec0ff */
[----:B------:R-:W-:Y:S02]  /*4e40*/  @P0 IMAD R3, R7, R24, R4 ;  /* 0x0000001807030224 */ /* 0x000fe400078e0204 */
[----:B--2---:R-:W-:Y:S02]  /*4e50*/  IMAD R4, R8, R27, R23 ;  /* 0x0000001b08047224 */ /* 0x004fe400078e0217 */
[----:B---3--:R-:W-:Y:S02]  /*4e60*/  IMAD R3, R6, R31, R3 ;  /* 0x0000001f06037224 */ /* 0x008fe400078e0203 */
[----:B------:R-:W-:Y:S02]  /*4e70*/  IMAD R4, R4, R20, R5 ;  /* 0x0000001404047224 */ /* 0x000fe400078e0205 */
[----:B------:R-:W-:-:S02]  /*4e80*/  IMAD.MOV.U32 R8, RZ, RZ, 0x1 ;  /* 0x00000001ff087424 */ /* 0x000fc400078e00ff */
[----:B------:R-:W-:Y:S01]  /*4e90*/  IMAD.MOV.U32 R6, RZ, RZ, R22 ;  /* 0x000000ffff067224 */ /* 0x000fe200078e0016 */
[----:B------:R-:W-:Y:S02]  /*4ea0*/  SEL R20, R4, R3, !P0 ;  /* 0x0000000304147207 */ /* 0x000fe40004000000 */
[----:B------:R-:W-:-:S07]  /*4eb0*/  SEL R21, R3, R4, !P0 ;  /* 0x0000000403157207 */ /* 0x000fce0004000000 */
.L_x_102:
[----:B------:R-:W-:-:S08]  /*4ec0*/  NOP ;  /* 0x0000000000007918 */ /* 0x000fd00000000000 */
[----:B------:R-:W0:-:S00]  /*4ed0*/  USETMAXREG.DEALLOC.CTAPOOL 0x28 ;  /* 0x00000028000079c8 */ /* 0x000e0000080e0500 */
[----:B0-----:R-:W-:-:S13]  /*4ee0*/  ISETP.NE.AND P0, PT, R0, RZ, PT ;  /* 0x000000ff0000720c */ /* 0x001fda0003f05270 */
[----:B------:R-:W-:Y:S05]  /*4ef0*/  @P0 EXIT ;  /* 0x000000000000094d */ /* 0x000fea0003800000 */
[----:B------:R-:W-:Y:S01]  /*4f00*/  LOP3.LUT P0, RZ, R8, 0xff, RZ, 0xc0, !PT ;  /* 0x000000ff08ff7812 */ /* 0x000fe2000780c0ff */
[----:B------:R-:W-:Y:S02]  /*4f10*/  IMAD.MOV.U32 R0, RZ, RZ, 0x1 ;  /* 0x00000001ff007424 */ /* 0x000fe400078e00ff */
[----:B------:R-:W-:-:S10]  /*4f20*/  IMAD.MOV.U32 R3, RZ, RZ, RZ ;  /* 0x000000ffff037224 */ /* 0x000fd400078e00ff */
[----:B------:R-:W-:Y:S05]  /*4f30*/  @!P0 BRA `(.L_x_105) ;  /* 0x0000000c00448947 */ /* 0x000fea0003800000 */
[----:B------:R-:W0:Y:S01]  /*4f40*/  LDC R0, c[0x0][0x28c] ;  /* 0x0000a300ff007b82 */ /* 0x000e220000000800 */
[----:B------:R-:W1:Y:S01]  /*4f50*/  S2R R12, SR_CgaCtaId ;  /* 0x00000000000c7919 */ /* 0x000e620000008800 */
[----:B------:R-:W-:Y:S01]  /*4f60*/  ULDC UR5, c[0x0][0x600] ;  /* 0x0001800000057ab9 */ /* 0x000fe20000000800 */
[----:B------:R-:W-:Y:S01]  /*4f70*/  ULDC UR4, c[0x0][0xc] ;  /* 0x0000030000047ab9 */ /* 0x000fe20000000800 */
[----:B------:R-:W-:Y:S01]  /*4f80*/  UIADD3 UR16, UR5, -0x1, URZ ;  /* 0xffffffff05107890 */ /* 0x000fe2000fffe03f */
[----:B------:R-:W-:Y:S01]  /*4f90*/  BSSY B0, `(.L_x_105) ;  /* 0x00000cb000007945 */ /* 0x000fe20003800000 */
[----:B------:R-:W-:Y:S01]  /*4fa0*/  ULDC UR6, c[0x0][0x658] ;  /* 0x0001960000067ab9 */ /* 0x000fe20000000800 */
[----:B------:R-:W-:Y:S01]  /*4fb0*/  ULDC UR5, c[0x0][0x10] ;  /* 0x0000040000057ab9 */ /* 0x000fe20000000800 */
[----:B------:R-:W-:Y:S01]  /*4fc0*/  UMOV UR7, 0xffffffff ;  /* 0xffffffff00077882 */ /* 0x000fe20000000000 */
[----:B------:R-:W-:Y:S01]  /*4fd0*/  UMOV UR8, 0x1 ;  /* 0x0000000100087882 */ /* 0x000fe20000000000 */
[----:B------:R-:W-:Y:S01]  /*4fe0*/  UIMAD.WIDE.U32 UR4, UR4, UR5, URZ ;  /* 0x00000005040472a5 */ /* 0x000fe2000f8e003f */
[----:B------:R-:W-:Y:S01]  /*4ff0*/  IMAD.MOV.U32 R9, RZ, RZ, 0x1 ;  /* 0x00000001ff097424 */ /* 0x000fe200078e00ff */
[----:B------:R-:W-:Y:S01]  /*5000*/  USHF.L.U32 UR7, UR7, UR6, URZ ;  /* 0x0000000607077299 */ /* 0x000fe2000800063f */
[----:B------:R-:W-:Y:S01]  /*5010*/  LOP3.LUT R8, R19, 0x2, RZ, 0xfc, !PT ;  /* 0x0000000213087812 */ /* 0x000fe200078efcff */
[----:B------:R-:W-:-:S02]  /*5020*/  USHF.L.U32 UR18, UR8, UR6, URZ ;  /* 0x0000000608127299 */ /* 0x000fc4000800063f */
[----:B------:R-:W-:Y:S01]  /*5030*/  ULOP3.LUT UR17, URZ, UR7, URZ, 0x33, !UPT ;  /* 0x000000073f117292 */ /* 0x000fe2000f8e333f */
[----:B------:R-:W-:Y:S01]  /*5040*/  ULDC UR6, c[0x0][0x14] ;  /* 0x0000050000067ab9 */ /* 0x000fe20000000800 */
[----:B------:R-:W-:Y:S01]  /*5050*/  ULDC.64 UR22, c[0x0][0x198] ;  /* 0x0000660000167ab9 */ /* 0x000fe20000000a00 */
[----:B------:R-:W-:Y:S02]  /*5060*/  UIMAD.WIDE.U32 UR20, UR4, UR6, URZ ;  /* 0x00000006041472a5 */ /* 0x000fe4000f8e003f */
[----:B------:R-:W-:Y:S01]  /*5070*/  UIMAD UR13, UR5, UR6, URZ ;  /* 0x00000006050d72a4 */ /* 0x000fe2000f8e023f */
[----:B0-----:R-:W-:-:S03]  /*5080*/  VIADD R0, R0, 0x1f ;  /* 0x0000001f00007836 */ /* 0x001fc60000000000 */
[----:B------:R-:W-:Y:S02]  /*5090*/  UIADD3 UR13, UR21, UR13, URZ ;  /* 0x0000000d150d7290 */ /* 0x000fe4000fffe03f */
[----:B------:R-:W-:-:S04]  /*50a0*/  SHF.R.S32.HI R3, RZ, 0x1f, R0 ;  /* 0x0000001fff037819 */ /* 0x000fc80000011400 */
[----:B------:R-:W-:Y:S01]  /*50b0*/  LEA.HI R10, R3, R0, RZ, 0x5 ;  /* 0x00000000030a7211 */ /* 0x000fe200078f28ff */
[C---:B-1----:R-:W-:Y:S02]  /*50c0*/  IMAD.SHL.U32 R11, R12.reuse, 0x20, RZ ;  /* 0x000000200c0b7824 */ /* 0x042fe400078e00ff */
[----:B------:R-:W-:Y:S01]  /*50d0*/  IMAD.SHL.U32 R12, R12, 0x400, RZ ;  /* 0x000004000c0c7824 */ /* 0x000fe200078e00ff */
[----:B------:R-:W-:Y:S01]  /*50e0*/  SHF.R.S32.HI R10, RZ, 0x5, R10 ;  /* 0x00000005ff0a7819 */ /* 0x000fe2000001140a */
[----:B------:R-:W-:Y:S01]  /*50f0*/  IMAD.MOV.U32 R0, RZ, RZ, 0x1 ;  /* 0x00000001ff007424 */ /* 0x000fe200078e00ff */
[----:B------:R-:W-:Y:S01]  /*5100*/  LOP3.LUT R11, R11, 0x20, RZ, 0xc0, !PT ;  /* 0x000000200b0b7812 */ /* 0x000fe200078ec0ff */
[----:B------:R-:W-:Y:S01]  /*5110*/  IMAD.MOV.U32 R3, RZ, RZ, RZ ;  /* 0x000000ffff037224 */ /* 0x000fe200078e00ff */
[----:B------:R-:W-:Y:S01]  /*5120*/  LOP3.LUT R12, R12, 0x400, RZ, 0xc0, !PT ;  /* 0x000004000c0c7812 */ /* 0x000fe200078ec0ff */
[----:B------:R-:W-:-:S07]  /*5130*/  VIADD R13, R10, 0x1 ;  /* 0x000000010a0d7836 */ /* 0x000fce0000000000 */
.L_x_116:
[----:B------:R-:W-:-:S03]  /*5140*/  UMOV UR4, 0xffffffff ;  /* 0xffffffff00047882 */ /* 0x000fc60000000000 */
[----:B------:R-:W-:Y:S05]  /*5150*/  BRA.DIV UR4, `(.L_x_106) ;  /* 0x00000016049c7947 */ /* 0x000fea000b800000 */
[----:B------:R-:W-:-:S13]  /*5160*/  ELECT P6, URZ, PT ;  /* 0x00000000003f782f */ /* 0x000fda00038c0000 */
.L_x_141:
[----:B------:R-:W0:Y:S01]  /*5170*/  LDC R4, c[0x0][0x28c] ;  /* 0x0000a300ff047b82 */ /* 0x000e220000000800 */
[----:B------:R-:W-:Y:S01]  /*5180*/  BSSY B1, `(.L_x_107) ;  /* 0x0000038000017945 */ /* 0x000fe20003800000 */
[----:B0-----:R-:W-:-:S13]  /*5190*/  ISETP.LT.OR P6, PT, R4, 0x1, !P6 ;  /* 0x000000010400780c */ /* 0x001fda00077c1670 */
[----:B------:R-:W-:Y:S05]  /*51a0*/  @P6 BRA `(.L_x_108) ;  /* 0x0000000000d46947 */ /* 0x000fea0003800000 */
[----:B------:R-:W-:Y:S02]  /*51b0*/  IMAD R20, R20, 0x40, R11 ;  /* 0x0000004014147824 */ /* 0x000fe400078e020b */
[----:B------:R-:W-:Y:S02]  /*51c0*/  IMAD.SHL.U32 R21, R21, 0x80, RZ ;  /* 0x0000008015157824 */ /* 0x000fe400078e00ff */
[----:B------:R-:W-:Y:S02]  /*51d0*/  IMAD.MOV.U32 R24, RZ, RZ, RZ ;  /* 0x000000ffff187224 */ /* 0x000fe400078e00ff */
[----:B------:R-:W-:Y:S02]  /*51e0*/  IMAD.MOV.U32 R4, RZ, RZ, R13 ;  /* 0x000000ffff047224 */ /* 0x000fe400078e000d */
[----:B------:R-:W-:Y:S02]  /*51f0*/  IMAD.MOV.U32 R5, RZ, RZ, R0 ;  /* 0x000000ffff057224 */ /* 0x000fe400078e0000 */
[----:B------:R-:W-:-:S07]  /*5200*/  IMAD.MOV.U32 R7, RZ, RZ, R3 ;  /* 0x000000ffff077224 */ /* 0x000fce00078e0003 */
.L_x_111:
[----:B------:R-:W0:Y:S01]  /*5210*/  S2R R15, SR_CgaCtaId ;  /* 0x00000000000f7919 */ /* 0x000e220000008800 */
[----:B------:R-:W-:Y:S02]  /*5220*/  MOV R14, 0x400 ;  /* 0x00000400000e7802 */ /* 0x000fe40000000f00 */
[----:B------:R-:W-:Y:S02]  /*5230*/  LOP3.LUT P1, RZ, R18, 0x7f, RZ, 0xc0, !PT ;  /* 0x0000007f12ff7812 */ /* 0x000fe4000782c0ff */
[----:B0-----:R-:W-:Y:S02]  /*5240*/  LEA R22, R15, R14, 0x18 ;  /* 0x0000000e0f167211 */ /* 0x001fe400078ec0ff */
[----:B------:R-:W-:-:S09]  /*5250*/  SHF.L.U32 R14, R5, 0x1f, RZ ;  /* 0x0000001f050e7819 */ /* 0x000fd200000006ff */
[----:B------:R-:W0:Y:S01]  /*5260*/  @!P1 LDC R15, c[0x0][0x500] ;  /* 0x00014000ff0f9b82 */ /* 0x000e220000000800 */
[----:B------:R-:W-:-:S04]  /*5270*/  IMAD R23, R7, 0x8, R22 ;  /* 0x0000000807177824 */ /* 0x000fc800078e0216 */
[----:B------:R-:W1:Y:S02]  /*5280*/  SYNCS.PHASECHK.TRANS64.TRYWAIT P0, [R23+URZ+0x90], R14 ;  /* 0x0000900e170075a7 */ /* 0x000e64000800017f */
[----:B-1----:R-:W-:Y:S05]  /*5290*/  @!P0 BRA `(.L_x_109) ;  /* 0x00000014006c8947 */ /* 0x002fea0003800000 */
.L_x_142:
[----:B-1----:R-:W-:Y:S01]  /*52a0*/  PRMT R14, R8, 0x9910, RZ ;  /* 0x00009910080e7816 */ /* 0x002fe200000000ff */
[----:B0-----:R0:W-:Y:S03]  /*52b0*/  @!P1 SYNCS.ARRIVE.TRANS64 RZ, [R23+URZ], R15 ;  /* 0x0000000f17ff99a7 */ /* 0x0011e6000800003f */
[----:B------:R-:W-:-:S13]  /*52c0*/  ISETP.NE.AND P0, PT, R14, 0x2, PT ;  /* 0x000000020e00780c */ /* 0x000fda0003f05270 */
[----:B0-----:R-:W-:Y:S05]  /*52d0*/  @P0 BRA `(.L_x_110) ;  /* 0x0000000000040947 */ /* 0x001fea0003800000 */
[----:B------:R-:W-:Y:S01]  /*52e0*/  BPT.TRAP 0x1 ;  /* 0x000000040000795c */ /* 0x000fe20000300000 */
.L_x_110:
[----:B------:R-:W-:Y:S01]  /*52f0*/  IMAD R14, R7, 0x800, R12 ;  /* 0x00000800070e7824 */ /* 0x000fe200078e020c */
[----:B------:R-:W-:Y:S01]  /*5300*/  R2UR UR9, R23 ;  /* 0x00000000170972ca */ /* 0x000fe200000e0000 */
[--C-:B------:R-:W-:Y:S01]  /*5310*/  IMAD R15, R7, 0x2000, R22.reuse ;  /* 0x00002000070f7824 */ /* 0x100fe200078e0216 */
[----:B------:R-:W-:Y:S01]  /*5320*/  UIADD3 UR4, UP0, UR22, 0xf0, URZ ;  /* 0x000000f016047890 */ /* 0x000fe2000ff1e03f */
[----:B------:R-:W-:Y:S01]  /*5330*/  IMAD R14, R14, 0x2, R22 ;  /* 0x000000020e0e7824 */ /* 0x000fe200078e0216 */
[----:B------:R-:W-:Y:S01]  /*5340*/  R2UR UR11, R21 ;  /* 0x00000000150b72ca */ /* 0x000fe200000e0000 */
[----:B------:R-:W-:Y:S01]  /*5350*/  VIADD R4, R4, 0xffffffff ;  /* 0xffffffff04047836 */ /* 0x000fe20000000000 */
[----:B------:R-:W-:Y:S01]  /*5360*/  R2UR UR5, R15 ;  /* 0x000000000f0572ca */ /* 0x000fe200000e0000 */
[----:B------:R-:W-:Y:S01]  /*5370*/  UIADD3 UR24, UP1, UR22, 0x1f0, URZ ;  /* 0x000001f016187890 */ /* 0x000fe2000ff3e03f */
[----:B------:R-:W-:Y:S01]  /*5380*/  R2UR UR8, R14 ;  /* 0x000000000e0872ca */ /* 0x000fe200000e0000 */
[----:B------:R-:W-:Y:S01]  /*5390*/  VIADD R7, R7, 0x1 ;  /* 0x0000000107077836 */ /* 0x000fe20000000000 */
[----:B------:R-:W-:Y:S01]  /*53a0*/  R2UR UR10, R24 ;  /* 0x00000000180a72ca */ /* 0x000fe200000e0000 */
[----:B------:R-:W-:Y:S01]  /*53b0*/  UIADD3.X UR25, URZ, UR23, URZ, UP1, !UPT ;  /* 0x000000173f197290 */ /* 0x000fe20008ffe43f */
[----:B------:R-:W-:Y:S01]  /*53c0*/  R2UR UR12, R6 ;  /* 0x00000000060c72ca */ /* 0x000fe200000e0000 */
[----:B------:R-:W-:Y:S01]  /*53d0*/  UMOV UR6, 0x0 ;  /* 0x0000000000067882 */ /* 0x000fe20000000000 */
[----:B------:R-:W-:Y:S01]  /*53e0*/  R2UR UR19, R20 ;  /* 0x00000000141372ca */ /* 0x000fe200000e0000 */
[----:B------:R-:W-:Y:S01]  /*53f0*/  UMOV UR7, 0x10000000 ;  /* 0x1000000000077882 */ /* 0x000fe20000000000 */
[----:B------:R-:W-:Y:S01]  /*5400*/  ISETP.GT.AND P1, PT, R4, 0x1, PT ;  /* 0x000000010400780c */ /* 0x000fe20003f24270 */
[----:B------:R-:W-:Y:S01]  /*5410*/  UMOV UR26, 0x30000 ;  /* 0x00030000001a7882 */ /* 0x000fe20000000000 */
[C---:B------:R-:W-:Y:S01]  /*5420*/  ISETP.NE.AND P0, PT, R7.reuse, 0x12, PT ;  /* 0x000000120700780c */ /* 0x040fe20003f05270 */
[----:B------:R-:W-:Y:S01]  /*5430*/  UIADD3 UR14, UR5, 0x200, URZ ;  /* 0x00000200050e7890 */ /* 0x000fe2000fffe03f */
[----:B------:R-:W-:Y:S01]  /*5440*/  VIADD R24, R24, 0x20 ;  /* 0x0000002018187836 */ /* 0x000fe20000000000 */
[----:B------:R-:W-:Y:S01]  /*5450*/  UIADD3.X UR5, URZ, UR23, URZ, UP0, !UPT ;  /* 0x000000173f057290 */ /* 0x000fe200087fe43f */
[----:B------:R-:W-:Y:S01]  /*5460*/  SEL R14, RZ, 0x1, P0 ;  /* 0x00000001ff0e7807 */ /* 0x000fe20000000000 */
[----:B------:R-:W-:Y:S01]  /*5470*/  UIADD3 UR15, UR8, 0x24200, URZ ;  /* 0x00024200080f7890 */ /* 0x000fe2000fffe03f */
[----:B------:R-:W-:-:S02]  /*5480*/  SEL R7, R7, RZ, P0 ;  /* 0x000000ff07077207 */ /* 0x000fc40000000000 */
[----:B------:R-:W-:Y:S01]  /*5490*/  UMOV UR8, UR14 ;  /* 0x0000000e00087c82 */ /* 0x000fe20008000000 */
[----:B------:R-:W-:-:S03]  /*54a0*/  LOP3.LUT R5, R5, R14, RZ, 0x3c, !PT ;  /* 0x0000000e05057212 */ /* 0x000fc600078e3cff */
[----:B------:R0:W-:Y:S02]  /*54b0*/  UTMALDG.3D [UR8], [UR4], desc[UR6] ;  /* 0x00000608040075b4 */ /* 0x0001e40008011000 */
[----:B0-----:R-:W-:Y:S01]  /*54c0*/  UMOV UR8, UR15 ;  /* 0x0000000f00087c82 */ /* 0x001fe20008000000 */
[----:B------:R-:W-:Y:S02]  /*54d0*/  UMOV UR11, UR19 ;  /* 0x00000013000b7c82 */ /* 0x000fe40008000000 */
[----:B------:R0:W-:Y:S02]  /*54e0*/  UTMALDG.3D.MULTICAST [UR8], [UR24], UR26, desc[UR6] ;  /* 0x00000608180073b4 */ /* 0x0001e4000801181a */
[----:B0-----:R-:W-:Y:S05]  /*54f0*/  @P1 BRA `(.L_x_111) ;  /* 0xfffffffc00441947 */ /* 0x001fea000383ffff */
.L_x_108:
[----:B------:R-:W-:Y:S05]  /*5500*/  BSYNC B1 ;  /* 0x0000000000017941 */ /* 0x000fea0003800000 */
.L_x_107:
[----:B------:R-:W-:Y:S01]  /*5510*/  LOP3.LUT P1, RZ, R9, 0xff, RZ, 0xc0, !PT ;  /* 0x000000ff09ff7812 */ /* 0x000fe2000782c0ff */
[C---:B------:R-:W-:Y:S01]  /*5520*/  IMAD.IADD R6, R10.reuse, 0x1, R3 ;  /* 0x000000010a067824 */ /* 0x040fe200078e0203 */
[----:B------:R-:W-:Y:S01]  /*5530*/  ULDC.64 UR4, c[0x0][0x650] ;  /* 0x0001940000047ab9 */ /* 0x000fe20000000a00 */
[----:B------:R-:W-:Y:S01]  /*5540*/  ISETP.GE.U32.AND P2, PT, R10, 0x12, PT ;  /* 0x000000120a00780c */ /* 0x000fe20003f46070 */
[----:B------:R-:W-:Y:S01]  /*5550*/  BSSY B1, `(.L_x_112) ;  /* 0x000006c000017945 */ /* 0x000fe20003800000 */
[----:B------:R-:W-:Y:S01]  /*5560*/  IMAD.MOV.U32 R21, RZ, RZ, -0x1 ;  /* 0xffffffffff157424 */ /* 0x000fe200078e00ff */
[----:B------:R-:W-:Y:S01]  /*5570*/  ISETP.GT.U32.AND P0, PT, R6, 0x11, PT ;  /* 0x000000110600780c */ /* 0x000fe20003f04070 */
[----:B------:R-:W-:Y:S01]  /*5580*/  IMAD.MOV.U32 R20, RZ, RZ, -0x1 ;  /* 0xffffffffff147424 */ /* 0x000fe200078e00ff */
[----:B------:R-:W-:Y:S02]  /*5590*/  PRMT R9, RZ, 0x7610, R9 ;  /* 0x00007610ff097816 */ /* 0x000fe40000000009 */
[----:B------:R-:W-:-:S03]  /*55a0*/  ISETP.LT.U32.AND P0, PT, R10, 0x12, P0 ;  /* 0x000000120a00780c */ /* 0x000fc60000701070 */
[----:B------:R-:W0:Y:S01]  /*55b0*/  @P1 S2R R5, SR_CgaCtaId ;  /* 0x0000000000051919 */ /* 0x000e220000008800 */
[----:B------:R-:W-:-:S04]  /*55c0*/  @P1 MOV R4, 0x400 ;  /* 0x0000040000041802 */ /* 0x000fc80000000f00 */
[----:B0-----:R-:W-:Y:S01]  /*55d0*/  @P1 LEA R3, R5, R4, 0x18 ;  /* 0x0000000405031211 */ /* 0x001fe200078ec0ff */
[----:B------:R-:W-:-:S03]  /*55e0*/  IMAD.WIDE.U32 R4, R6, 0x38e38e39, RZ ;  /* 0x38e38e3906047825 */ /* 0x000fc600078e00ff */
[----:B------:R0:W-:Y:S01]  /*55f0*/  @P1 SYNCS.ARRIVE.TRANS64.A1T0 RZ, [R3+URZ+0x138], RZ ;  /* 0x000138ff03ff19a7 */ /* 0x0001e2000810003f */
[----:B------:R-:W-:Y:S02]  /*5600*/  IADD3 R16, P1, R16, UR20, RZ ;  /* 0x0000001410107c10 */ /* 0x000fe4000ff3e0ff */
[----:B------:R-:W-:Y:S02]  /*5610*/  SHF.R.U32.HI R5, RZ, 0x2, R5 ;  /* 0x00000002ff057819 */ /* 0x000fe40000011605 */
[----:B------:R-:W-:Y:S02]  /*5620*/  IADD3.X R17, R17, UR13, RZ, P1, !PT ;  /* 0x0000000d11117c10 */ /* 0x000fe40008ffe4ff */
[----:B------:R-:W-:Y:S02]  /*5630*/  PRMT R4, RZ, 0x7610, R4 ;  /* 0x00007610ff047816 */ /* 0x000fe40000000004 */
[----:B0-----:R-:W-:Y:S02]  /*5640*/  SEL R3, RZ, 0x1, !P0 ;  /* 0x00000001ff037807 */ /* 0x001fe40004000000 */
[----:B------:R-:W-:-:S02]  /*5650*/  ISETP.GE.U32.AND P0, PT, R16, UR4, PT ;  /* 0x0000000410007c0c */ /* 0x000fc4000bf06070 */
[----:B------:R-:W-:Y:S01]  /*5660*/  LOP3.LUT R0, R0, R3, RZ, 0x3c, !PT ;  /* 0x0000000300007212 */ /* 0x000fe200078e3cff */
[----:B------:R-:W-:Y:S01]  /*5670*/  IMAD R3, R5, -0x12, R6 ;  /* 0xffffffee05037824 */ /* 0x000fe200078e0206 */
[----:B------:R-:W-:Y:S01]  /*5680*/  ISETP.GE.U32.AND.EX P0, PT, R17, UR5, PT, P0 ;  /* 0x0000000511007c0c */ /* 0x000fe2000bf06100 */
[----:B------:R-:W-:Y:S01]  /*5690*/  IMAD.MOV.U32 R6, RZ, RZ, -0x1 ;  /* 0xffffffffff067424 */ /* 0x000fe200078e00ff */
[----:B------:R-:W-:-:S11]  /*56a0*/  @P2 LOP3.LUT R0, R0, 0x1, R5, 0x78, !PT ;  /* 0x0000000100002812 */ /* 0x000fd600078e7805 */
[----:B------:R-:W-:Y:S05]  /*56b0*/  @P0 BRA `(.L_x_113) ;  /* 0x0000000400540947 */ /* 0x000fea0003800000 */
[----:B------:R-:W0:Y:S01]  /*56c0*/  S2R R15, SR_CTAID.X ;  /* 0x00000000000f7919 */ /* 0x000e220000002500 */
[----:B------:R-:W-:Y:S01]  /*56d0*/  ULDC.64 UR4, c[0x0][0x628] ;  /* 0x00018a0000047ab9 */ /* 0x000fe20000000a00 */
[----:B------:R-:W-:Y:S01]  /*56e0*/  ULDC UR7, c[0x0][0x630] ;  /* 0x00018c0000077ab9 */ /* 0x000fe20000000800 */
[----:B------:R-:W-:Y:S01]  /*56f0*/  ISETP.NE.U32.AND P0, PT, RZ, UR4, PT ;  /* 0x00000004ff007c0c */ /* 0x000fe2000bf05070 */
[----:B------:R-:W1:Y:S01]  /*5700*/  S2R R20, SR_CTAID.Y ;  /* 0x0000000000147919 */ /* 0x000e620000002600 */
[----:B------:R-:W-:Y:S01]  /*5710*/  ULDC UR8, c[0x0][0x150] ;  /* 0x0000540000087ab9 */ /* 0x000fe20000000800 */
[----:B------:R-:W-:Y:S01]  /*5720*/  IMAD.MOV.U32 R4, RZ, RZ, R16 ;  /* 0x000000ffff047224 */ /* 0x000fe200078e0010 */
[----:B------:R-:W-:Y:S01]  /*5730*/  ISETP.NE.AND.EX P0, PT, RZ, UR5, PT, P0 ;  /* 0x00000005ff007c0c */ /* 0x000fe2000bf05300 */
[----:B------:R-:W-:Y:S01]  /*5740*/  IMAD.MOV.U32 R5, RZ, RZ, R17 ;  /* 0x000000ffff057224 */ /* 0x000fe200078e0011 */
[----:B0-----:R-:W-:-:S11]  /*5750*/  I2FP.F32.U32 R22, R15 ;  /* 0x0000000f00167245 */ /* 0x001fd60000201000 */
[----:B------:R-:W-:Y:S05]  /*5760*/  @!P0 BRA `(.L_x_114) ;  /* 0x0000000000288947 */ /* 0x000fea0003800000 */
[----:B------:R-:W-:Y:S02]  /*5770*/  ULDC UR6, c[0x0][0x634] ;  /* 0x00018d0000067ab9 */ /* 0x000fe40000000800 */
[----:B------:R-:W-:-:S05]  /*5780*/  IADD3 R5, P0, R16, UR6, RZ ;  /* 0x0000000610057c10 */ /* 0x000fca000ff1e0ff */
[----:B------:R-:W-:-:S04]  /*5790*/  IMAD.X R21, RZ, RZ, R17, P0 ;  /* 0x000000ffff157224 */ /* 0x000fc800000e0611 */
[----:B------:R-:W-:-:S04]  /*57a0*/  IMAD.WIDE.U32 R6, R21, UR4, RZ ;  /* 0x0000000415067c25 */ /* 0x000fc8000f8e00ff */
[----:B------:R-:W-:-:S04]  /*57b0*/  IMAD.WIDE.U32 R6, P0, R5, UR5, R6 ;  /* 0x0000000505067c25 */ /* 0x000fc8000f800006 */
[----:B------:R-:W-:-:S04]  /*57c0*/  IMAD.WIDE.U32 R4, R5, UR4, RZ ;  /* 0x0000000405047c25 */ /* 0x000fc8000f8e00ff */
[----:B------:R-:W-:Y:S01]  /*57d0*/  IMAD.MOV.U32 R4, RZ, RZ, R7 ;  /* 0x000000ffff047224 */ /* 0x000fe200078e0007 */
[----:B------:R-:W-:Y:S01]  /*57e0*/  IADD3 RZ, P1, R5, R6, RZ ;  /* 0x0000000605ff7210 */ /* 0x000fe20007f3e0ff */
[----:B------:R-:W-:-:S04]  /*57f0*/  IMAD.X R5, RZ, RZ, RZ, P0 ;  /* 0x000000ffff057224 */ /* 0x000fc800000e06ff */
[----:B------:R-:W-:-:S08]  /*5800*/  IMAD.WIDE.U32.X R4, R21, UR5, R4, P1 ;  /* 0x0000000515047c25 */ /* 0x000fd000088e0404 */
.L_x_114:
[--C-:B------:R-:W-:Y:S01]  /*5810*/  SHF.R.U64 R14, R4, UR7, R5.reuse ;  /* 0x00000007040e7c19 */ /* 0x100fe20008001205 */
[----:B------:R-:W-:Y:S01]  /*5820*/  FMUL R22, R22, UR8 ;  /* 0x0000000816167c20 */ /* 0x000fe20008400000 */
[----:B------:R-:W-:Y:S01]  /*5830*/  SHF.R.U32.HI R4, RZ, UR7, R5 ;  /* 0x00000007ff047c19 */ /* 0x000fe20008011605 */
[----:B------:R-:W0:Y:S01]  /*5840*/  LDC R6, c[0x0][0x144] ;  /* 0x00005100ff067b82 */ /* 0x000e220000000800 */
[----:B------:R-:W-:Y:S01]  /*5850*/  IADD3 R5, P0, RZ, -R14, RZ ;  /* 0x8000000eff057210 */ /* 0x000fe20007f1e0ff */
[----:B------:R-:W-:Y:S01]  /*5860*/  ULDC UR6, c[0x0][0x154] ;  /* 0x0000550000067ab9 */ /* 0x000fe20000000800 */
[----:B-1----:R-:W-:Y:S01]  /*5870*/  I2FP.F32.U32 R7, R20 ;  /* 0x0000001400077245 */ /* 0x002fe20000201000 */
[----:B------:R-:W1:Y:S01]  /*5880*/  F2I.U32.TRUNC.NTZ R22, R22 ;  /* 0x0000001600167305 */ /* 0x000e62000020f000 */
[----:B------:R-:W-:Y:S01]  /*5890*/  ULDC.64 UR4, c[0x0][0x620] ;  /* 0x0001880000047ab9 */ /* 0x000fe20000000a00 */
[----:B------:R-:W-:Y:S01]  /*58a0*/  IMAD.X R4, RZ, RZ, ~R4, P0 ;  /* 0x000000ffff047224 */ /* 0x000fe200000e0e04 */
[----:B------:R-:W-:Y:S01]  /*58b0*/  ISETP.NE.AND P2, PT, R2, 0x1, PT ;  /* 0x000000010200780c */ /* 0x000fe20003f45270 */
[----:B------:R-:W-:Y:S01]  /*58c0*/  FMUL R23, R7, UR6 ;  /* 0x0000000607177c20 */ /* 0x000fe20008400000 */
[----:B------:R-:W2:Y:S01]  /*58d0*/  LDC R25, c[0x0][0x148] ;  /* 0x00005200ff197b82 */ /* 0x000ea20000000800 */
[----:B------:R-:W-:Y:S01]  /*58e0*/  IMAD R4, R4, UR4, RZ ;  /* 0x0000000404047c24 */ /* 0x000fe2000f8e02ff */
[----:B------:R-:W-:-:S02]  /*58f0*/  ULDC.64 UR6, c[0x0][0x640] ;  /* 0x0001900000067ab9 */ /* 0x000fc40000000a00 */
[----:B------:R-:W-:Y:S01]  /*5900*/  ISETP.NE.U32.AND P0, PT, RZ, UR6, PT ;  /* 0x00000006ff007c0c */ /* 0x000fe2000bf05070 */
[----:B------:R-:W3:Y:S01]  /*5910*/  F2I.U32.TRUNC.NTZ R23, R23 ;  /* 0x0000001700177305 */ /* 0x000ee2000020f000 */
[C---:B------:R-:W-:Y:S02]  /*5920*/  IMAD R7, R5.reuse, UR5, R4 ;  /* 0x0000000505077c24 */ /* 0x040fe4000f8e0204 */
[----:B------:R-:W-:Y:S01]  /*5930*/  IMAD.WIDE.U32 R4, R5, UR4, R16 ;  /* 0x0000000405047c25 */ /* 0x000fe2000f8e0010 */
[----:B------:R-:W-:Y:S01]  /*5940*/  ULDC UR4, c[0x0][0x618] ;  /* 0x0001860000047ab9 */ /* 0x000fe20000000800 */
[----:B------:R-:W-:Y:S02]  /*5950*/  ISETP.NE.AND.EX P0, PT, RZ, UR7, PT, P0 ;  /* 0x00000007ff007c0c */ /* 0x000fe4000bf05300 */
[----:B------:R-:W-:Y:S02]  /*5960*/  IMAD.IADD R5, R5, 0x1, R7 ;  /* 0x0000000105057824 */ /* 0x000fe400078e0207 */
[----:B-1----:R-:W-:-:S03]  /*5970*/  IMAD.MOV R22, RZ, RZ, -R22 ;  /* 0x000000ffff167224 */ /* 0x002fc600078e0a16 */
[----:B------:R-:W-:Y:S01]  /*5980*/  SHF.R.U64 R21, R4, UR4, R5 ;  /* 0x0000000404157c19 */ /* 0x000fe20008001205 */
[----:B0-----:R-:W-:Y:S01]  /*5990*/  IMAD R15, R6, R22, R15 ;  /* 0x00000016060f7224 */ /* 0x001fe200078e020f */
[----:B------:R-:W-:Y:S01]  /*59a0*/  SHF.R.U32.HI R4, RZ, UR4, R5 ;  /* 0x00000004ff047c19 */ /* 0x000fe20008011605 */
[----:B------:R-:W-:Y:S01]  /*59b0*/  ULDC UR4, c[0x0][0x608] ;  /* 0x0001820000047ab9 */ /* 0x000fe20000000800 */
[----:B---3--:R-:W-:Y:S02]  /*59c0*/  IMAD.MOV R6, RZ, RZ, -R23 ;  /* 0x000000ffff067224 */ /* 0x008fe400078e0a17 */
[--C-:B------:R-:W-:Y:S02]  /*59d0*/  SHF.R.U64 R22, R21, UR4, R4.reuse ;  /* 0x0000000415167c19 */ /* 0x100fe40008001204 */
[----:B------:R-:W-:Y:S01]  /*59e0*/  SHF.R.U32.HI R5, RZ, UR4, R4 ;  /* 0x00000004ff057c19 */ /* 0x000fe20008011604 */
[----:B------:R-:W-:Y:S01]  /*59f0*/  ULDC UR4, c[0x0][0x658] ;  /* 0x0001960000047ab9 */ /* 0x000fe20000000800 */
[----:B--2---:R-:W-:-:S02]  /*5a00*/  @P2 IMAD R15, R25, R6, R20 ;  /* 0x00000006190f2224 */ /* 0x004fc400078e0214 */
[--C-:B------:R-:W-:Y:S02]  /*5a10*/  SHF.R.U64 R20, R22, UR4, R5.reuse ;  /* 0x0000000416147c19 */ /* 0x100fe40008001205 */
[----:B------:R-:W-:-:S03]  /*5a20*/  SHF.R.U32.HI R23, RZ, UR4, R5 ;  /* 0x00000004ff177c19 */ /* 0x000fc60008011605 */
[----:B------:R-:W-:Y:S02]  /*5a30*/  IMAD.MOV.U32 R6, RZ, RZ, R20 ;  /* 0x000000ffff067224 */ /* 0x000fe400078e0014 */
[----:B------:R-:W-:Y:S01]  /*5a40*/  IMAD.MOV.U32 R5, RZ, RZ, R23 ;  /* 0x000000ffff057224 */ /* 0x000fe200078e0017 */
[----:B------:R-:W-:Y:S06]  /*5a50*/  @!P0 BRA `(.L_x_115) ;  /* 0x00000000002c8947 */ /* 0x000fec0003800000 */
        /* <DEDUP_REMOVED lines=9> */
[----:B------:R-:W-:-:S04]  /*5af0*/  IMAD.WIDE.U32.X R4, R23, UR7, R4, P1 ;  /* 0x0000000717047c25 */ /* 0x000fc800088e0404 */
[----:B------:R-:W-:-:S07]  /*5b00*/  IMAD.MOV.U32 R6, RZ, RZ, R4 ;  /* 0x000000ffff067224 */ /* 0x000fce00078e0004 */
.L_x_115:
[----:B------:R-:W-:Y:S01]  /*5b10*/  ULDC UR4, c[0x0][0x648] ;  /* 0x0001920000047ab9 */ /* 0x000fe20000000800 */
[----:B------:R-:W-:Y:S01]  /*5b20*/  LOP3.LUT R4, R22, UR17, RZ, 0xc0, !PT ;  /* 0x0000001116047c12 */ /* 0x000fe2000f8ec0ff */
[----:B------:R-:W-:Y:S01]  /*5b30*/  ULDC UR5, c[0x0][0x610] ;  /* 0x0001840000057ab9 */ /* 0x000fe20000000800 */
[----:B------:R-:W-:Y:S01]  /*5b40*/  SHF.R.U64 R5, R6, UR4, R5 ;  /* 0x0000000406057c19 */ /* 0x000fe20008001205 */
[----:B------:R-:W-:Y:S01]  /*5b50*/  ULDC UR4, c[0x0][0x638] ;  /* 0x00018e0000047ab9 */ /* 0x000fe20000000800 */
[----:B------:R-:W-:-:S03]  /*5b60*/  LOP3.LUT R21, R21, UR16, RZ, 0xc0, !PT ;  /* 0x0000001015157c12 */ /* 0x000fc6000f8ec0ff */
[----:B------:R-:W-:Y:S02]  /*5b70*/  IMAD.MOV R7, RZ, RZ, -R5 ;  /* 0x000000ffff077224 */ /* 0x000fe400078e0a05 */
[----:B------:R-:W-:Y:S02]  /*5b80*/  IMAD R4, R5, UR18, R4 ;  /* 0x0000001205047c24 */ /* 0x000fe4000f8e0204 */
[----:B------:R-:W-:Y:S01]  /*5b90*/  IMAD R20, R7, UR4, R20 ;  /* 0x0000000407147c24 */ /* 0x000fe2000f8e0214 */
[----:B------:R-:W-:Y:S01]  /*5ba0*/  ULDC UR4, c[0x0][0x600] ;  /* 0x0001800000047ab9 */ /* 0x000fe20000000800 */
[----:B------:R-:W-:Y:S02]  /*5bb0*/  IMAD R15, R4, UR5, R15 ;  /* 0x00000005040f7c24 */ /* 0x000fe4000f8e020f */
[----:B------:R-:W-:Y:S02]  /*5bc0*/  IMAD R6, R20, UR4, R21 ;  /* 0x0000000414067c24 */ /* 0x000fe4000f8e0215 */
[----:B------:R-:W-:-:S03]  /*5bd0*/  IMAD.MOV.U32 R4, RZ, RZ, 0x1 ;  /* 0x00000001ff047424 */ /* 0x000fc600078e00ff */
[----:B------:R-:W-:Y:S02]  /*5be0*/  SEL R20, R6, R15, !P2 ;  /* 0x0000000f06147207 */ /* 0x000fe40005000000 */
[----:B------:R-:W-:Y:S01]  /*5bf0*/  SEL R21, R15, R6, !P2 ;  /* 0x000000060f157207 */ /* 0x000fe20005000000 */
[----:B------:R-:W-:-:S07]  /*5c00*/  IMAD.MOV.U32 R6, RZ, RZ, R14 ;  /* 0x000000ffff067224 */ /* 0x000fce00078e000e */
.L_x_113:
[----:B------:R-:W-:Y:S05]  /*5c10*/  BSYNC B1 ;  /* 0x0000000000017941 */ /* 0x000fea0003800000 */
.L_x_112:
[----:B------:R-:W-:-:S13]  /*5c20*/  LOP3.LUT P0, RZ, R4, 0xff, RZ, 0xc0, !PT ;  /* 0x000000ff04ff7812 */ /* 0x000fda000780c0ff */
[----:B------:R-:W-:Y:S05]  /*5c30*/  @P0 BRA `(.L_x_116) ;  /* 0xfffffff400400947 */ /* 0x000fea000383ffff */
[----:B------:R-:W-:Y:S05]  /*5c40*/  BSYNC B0 ;  /* 0x0000000000007941 */ /* 0x000fea0003800000 */
.L_x_105:
[----:B------:R-:W-:-:S03]  /*5c50*/  UMOV UR4, 0xffffffff ;  /* 0xffffffff00047882 */ /* 0x000fc60000000000 */
[----:B------:R-:W-:Y:S05]  /*5c60*/  BRA.DIV UR4, `(.L_x_117) ;  /* 0x0000000e040c7947 */ /* 0x000fea000b800000 */
[----:B------:R-:W-:-:S13]  /*5c70*/  ELECT P6, URZ, PT ;  /* 0x00000000003f782f */ /* 0x000fda00038c0000 */
.L_x_145:
[----:B------:R-:W-:Y:S04]  /*5c80*/  BSSY B0, `(.L_x_118) ;  /* 0x00000a9000007945 */ /* 0x000fe80003800000 */
[----:B------:R-:W-:Y:S05]  /*5c90*/  @!P6 BRA `(.L_x_119) ;  /* 0x00000008009ce947 */ /* 0x000fea0003800000 */
[----:B------:R-:W-:-:S04]  /*5ca0*/  LOP3.LUT R19, R19, 0x2, RZ, 0xfc, !PT ;  /* 0x0000000213137812 */ /* 0x000fc800078efcff */
[----:B------:R-:W-:-:S13]  /*5cb0*/  ISETP.NE.AND P0, PT, R19, 0x3, PT ;  /* 0x000000031300780c */ /* 0x000fda0003f05270 */
[----:B------:R-:W-:Y:S05]  /*5cc0*/  @!P0 BRA `(.L_x_120) ;  /* 0x0000000000048947 */ /* 0x000fea0003800000 */
[----:B------:R-:W-:Y:S01]  /*5cd0*/  BPT.TRAP 0x1 ;  /* 0x000000040000795c */ /* 0x000fe20000300000 */
.L_x_120:
[----:B------:R-:W0:Y:S01]  /*5ce0*/  S2R R5, SR_CgaCtaId ;  /* 0x0000000000057919 */ /* 0x000e220000008800 */
[----:B------:R-:W-:Y:S02]  /*5cf0*/  MOV R2, 0x400 ;  /* 0x0000040000027802 */ /* 0x000fe40000000f00 */
[----:B------:R-:W-:Y:S02]  /*5d00*/  SHF.L.U32 R4, R0, 0x1f, RZ ;  /* 0x0000001f00047819 */ /* 0x000fe400000006ff */
[----:B0-----:R-:W-:-:S05]  /*5d10*/  LEA R2, R5, R2, 0x18 ;  /* 0x0000000205027211 */ /* 0x001fca00078ec0ff */
[----:B------:R-:W-:-:S04]  /*5d20*/  VIADD R2, R2, 0x90 ;  /* 0x0000009002027836 */ /* 0x000fc80000000000 */
[C---:B------:R-:W-:Y:S02]  /*5d30*/  IMAD R7, R3.reuse, 0x8, R2 ;  /* 0x0000000803077824 */ /* 0x040fe400078e0202 */
[----:B------:R-:W-:Y:S02]  /*5d40*/  VIADD R3, R3, 0x1 ;  /* 0x0000000103037836 */ /* 0x000fe40000000000 */
[----:B------:R-:W0:Y:S03]  /*5d50*/  SYNCS.PHASECHK.TRANS64.TRYWAIT P0, [R7+URZ], R4 ;  /* 0x00000004070075a7 */ /* 0x000e26000800017f */
[----:B------:R-:W-:-:S04]  /*5d60*/  ISETP.NE.AND P1, PT, R3, 0x12, PT ;  /* 0x000000120300780c */ /* 0x000fc80003f25270 */
[----:B------:R-:W-:Y:S02]  /*5d70*/  SEL R5, RZ, 0x1, P1 ;  /* 0x00000001ff057807 */ /* 0x000fe40000800000 */
[----:B------:R-:W-:Y:S02]  /*5d80*/  SEL R3, R3, RZ, P1 ;  /* 0x000000ff03037207 */ /* 0x000fe40000800000 */
[----:B------:R-:W-:-:S03]  /*5d90*/  LOP3.LUT R6, R0, R5, RZ, 0x3c, !PT ;  /* 0x0000000500067212 */ /* 0x000fc600078e3cff */
[----:B------:R-:W-:Y:S01]  /*5da0*/  IMAD R8, R3, 0x8, R2 ;  /* 0x0000000803087824 */ /* 0x000fe200078e0202 */
[----:B------:R-:W-:Y:S01]  /*5db0*/  SHF.L.U32 R5, R6, 0x1f, RZ ;  /* 0x0000001f06057819 */ /* 0x000fe200000006ff */
[----:B0-----:R-:W-:Y:S06]  /*5dc0*/  @!P0 BRA `(.L_x_121) ;  /* 0x0000000800d48947 */ /* 0x001fec0003800000 */
.L_x_146:
[----:B------:R-:W1:Y:S01]  /*5dd0*/  SYNCS.PHASECHK.TRANS64.TRYWAIT P0, [R8+URZ], R5 ;  /* 0x00000005080075a7 */ /* 0x000e62000800017f */
[----:B------:R-:W-:-:S05]  /*5de0*/  VIADD R0, R3, 0x1 ;  /* 0x0000000103007836 */ /* 0x000fca0000000000 */
[----:B------:R-:W-:-:S04]  /*5df0*/  ISETP.NE.AND P1, PT, R0, 0x12, PT ;  /* 0x000000120000780c */ /* 0x000fc80003f25270 */
[----:B------:R-:W-:Y:S02]  /*5e00*/  SEL R3, RZ, 0x1, P1 ;  /* 0x00000001ff037807 */ /* 0x000fe40000800000 */
[----:B0-----:R-:W-:Y:S02]  /*5e10*/  SEL R7, R0, RZ, P1 ;  /* 0x000000ff00077207 */ /* 0x001fe40000800000 */
[----:B------:R-:W-:-:S03]  /*5e20*/  LOP3.LUT R6, R6, R3, RZ, 0x3c, !PT ;  /* 0x0000000306067212 */ /* 0x000fc600078e3cff */
[----:B------:R-:W-:Y:S01]  /*5e30*/  IMAD R9, R7, 0x8, R2 ;  /* 0x0000000807097824 */ /* 0x000fe200078e0202 */
[----:B------:R-:W-:Y:S01]  /*5e40*/  SHF.L.U32 R4, R6, 0x1f, RZ ;  /* 0x0000001f06047819 */ /* 0x000fe200000006ff */
[----:B-1----:R-:W-:Y:S06]  /*5e50*/  @!P0 BRA `(.L_x_122) ;  /* 0x0000000800c48947 */ /* 0x002fec0003800000 */
.L_x_147:
[----:B------:R-:W1:Y:S01]  /*5e60*/  SYNCS.PHASECHK.TRANS64.TRYWAIT P0, [R9+URZ], R4 ;  /* 0x00000004090075a7 */ /* 0x000e62000800017f */
[----:B------:R-:W-:-:S05]  /*5e70*/  VIADD R0, R7, 0x1 ;  /* 0x0000000107007836 */ /* 0x000fca0000000000 */
[----:B------:R-:W-:-:S04]  /*5e80*/  ISETP.NE.AND P1, PT, R0, 0x12, PT ;  /* 0x000000120000780c */ /* 0x000fc80003f25270 */
[----:B------:R-:W-:Y:S02]  /*5e90*/  SEL R3, RZ, 0x1, P1 ;  /* 0x00000001ff037807 */ /* 0x000fe40000800000 */
[----:B------:R-:W-:Y:S02]  /*5ea0*/  SEL R7, R0, RZ, P1 ;  /* 0x000000ff00077207 */ /* 0x000fe40000800000 */
[----:B------:R-:W-:-:S03]  /*5eb0*/  LOP3.LUT R6, R6, R3, RZ, 0x3c, !PT ;  /* 0x0000000306067212 */ /* 0x000fc600078e3cff */
[----:B0-----:R-:W-:Y:S01]  /*5ec0*/  IMAD R8, R7, 0x8, R2 ;  /* 0x0000000807087824 */ /* 0x001fe200078e0202 */
[----:B------:R-:W-:Y:S01]  /*5ed0*/  SHF.L.U32 R5, R6, 0x1f, RZ ;  /* 0x0000001f06057819 */ /* 0x000fe200000006ff */
[----:B-1----:R-:W-:Y:S06]  /*5ee0*/  @!P0 BRA `(.L_x_123) ;  /* 0x0000000800b48947 */ /* 0x002fec0003800000 */
.L_x_148:
        /* <DEDUP_REMOVED lines=9> */
.L_x_149:
        /* <DEDUP_REMOVED lines=9> */
.L_x_150:
        /* <DEDUP_REMOVED lines=9> */
.L_x_151:
        /* <DEDUP_REMOVED lines=9> */
.L_x_152:
        /* <DEDUP_REMOVED lines=9> */
.L_x_153:
        /* <DEDUP_REMOVED lines=9> */
.L_x_154:
        /* <DEDUP_REMOVED lines=9> */
.L_x_155:
        /* <DEDUP_REMOVED lines=9> */
.L_x_156:
        /* <DEDUP_REMOVED lines=9> */
.L_x_157:
        /* <DEDUP_REMOVED lines=9> */
.L_x_158:
        /* <DEDUP_REMOVED lines=9> */
.L_x_159:
        /* <DEDUP_REMOVED lines=9> */
.L_x_160:
[----:B------:R-:W1:Y:S01]  /*65b0*/  SYNCS.PHASECHK.TRANS64.TRYWAIT P0, [R8+URZ], R5 ;  /* 0x00000005080075a7 */ /* 0x000e62000800017f */
[----:B------:R-:W-:-:S05]  /*65c0*/  VIADD R0, R7, 0x1 ;  /* 0x0000000107007836 */ /* 0x000fca0000000000 */
[----:B------:R-:W-:-:S04]  /*65d0*/  ISETP.NE.AND P1, PT, R0, 0x12, PT ;  /* 0x000000120000780c */ /* 0x000fc80003f25270 */
[----:B------:R-:W-:Y:S02]  /*65e0*/  SEL R3, RZ, 0x1, P1 ;  /* 0x00000001ff037807 */ /* 0x000fe40000800000 */
[----:B------:R-:W-:Y:S02]  /*65f0*/  SEL R7, R0, RZ, P1 ;  /* 0x000000ff00077207 */ /* 0x000fe40000800000 */
[----:B0-----:R-:W-:-:S03]  /*6600*/  LOP3.LUT R9, R6, R3, RZ, 0x3c, !PT ;  /* 0x0000000306097212 */ /* 0x001fc600078e3cff */
[----:B------:R-:W-:Y:S01]  /*6610*/  IMAD R11, R7, 0x8, R2 ;  /* 0x00000008070b7824 */ /* 0x000fe200078e0202 */
[----:B------:R-:W-:Y:S01]  /*6620*/  SHF.L.U32 R6, R9, 0x1f, RZ ;  /* 0x0000001f09067819 */ /* 0x000fe200000006ff */
[----:B-1----:R-:W-:Y:S06]  /*6630*/  @!P0 BRA `(.L_x_136) ;  /* 0x0000000400e48947 */ /* 0x002fec0003800000 */
.L_x_161:
[----:B------:R-:W1:Y:S01]  /*6640*/  SYNCS.PHASECHK.TRANS64.TRYWAIT P0, [R11+URZ], R6 ;  /* 0x000000060b0075a7 */ /* 0x000e62000800017f */
[----:B------:R-:W-:-:S05]  /*6650*/  VIADD R0, R7, 0x1 ;  /* 0x0000000107007836 */ /* 0x000fca0000000000 */
[----:B------:R-:W-:-:S04]  /*6660*/  ISETP.NE.AND P1, PT, R0, 0x12, PT ;  /* 0x000000120000780c */ /* 0x000fc80003f25270 */
[----:B------:R-:W-:Y:S02]  /*6670*/  SEL R4, RZ, 0x1, P1 ;  /* 0x00000001ff047807 */ /* 0x000fe40000800000 */
[----:B------:R-:W-:Y:S02]  /*6680*/  SEL R3, R0, RZ, P1 ;  /* 0x000000ff00037207 */ /* 0x000fe40000800000 */
[----:B------:R-:W-:Y:S01]  /*6690*/  LOP3.LUT R0, R9, R4, RZ, 0x3c, !PT ;  /* 0x0000000409007212 */ /* 0x000fe200078e3cff */
[----:B-1----:R-:W-:Y:S06]  /*66a0*/  @!P0 BRA `(.L_x_137) ;  /* 0x0000000400dc8947 */ /* 0x002fec0003800000 */
.L_x_162:
[----:B------:R-:W-:Y:S01]  /*66b0*/  IMAD R3, R3, 0x8, R2 ;  /* 0x0000000803037824 */ /* 0x000fe200078e0202 */
[----:B------:R-:W-:-:S07]  /*66c0*/  SHF.L.U32 R0, R0, 0x1f, RZ ;  /* 0x0000001f00007819 */ /* 0x000fce00000006ff */
.L_x_138:
[----:B--2---:R2:W3:Y:S02]  /*66d0*/  SYNCS.PHASECHK.TRANS64.TRYWAIT P0, [R3+URZ], R0 ;  /* 0x00000000030075a7 */ /* 0x0044e4000800017f */
[----:B---3--:R-:W-:Y:S05]  /*66e0*/  @!P0 NANOSLEEP.SYNCS 0x989680 ;  /* 0x009896800000895d */ /* 0x008fea0003900000 */
[----:B------:R-:W3:Y:S02]  /*66f0*/  @!P0 SYNCS.PHASECHK.TRANS64 P0, [R3+URZ], R0 ;  /* 0x00000000030085a7 */ /* 0x000ee4000800007f */
[----:B---3--:R-:W-:Y:S05]  /*6700*/  @!P0 BRA `(.L_x_138) ;  /* 0xfffffffc00f08947 */ /* 0x008fea000383ffff */
.L_x_119:
[----:B------:R-:W-:Y:S05]  /*6710*/  BSYNC B0 ;  /* 0x0000000000007941 */ /* 0x000fea0003800000 */
.L_x_118:
[----:B------:R-:W-:Y:S05]  /*6720*/  EXIT ;  /* 0x000000000000794d */ /* 0x000fea0003800000 */
.L_x_22:
[----:B---3--:R3:W4:Y:S02]  /*6730*/  SYNCS.PHASECHK.TRANS64.TRYWAIT P1, [R3+URZ], R0 ;  /* 0x00000000030075a7 */ /* 0x008724000802017f */
[----:B----4-:R-:W-:Y:S05]  /*6740*/  @!P1 NANOSLEEP.SYNCS 0x989680 ;  /* 0x009896800000995d */ /* 0x010fea0003900000 */
[----:B------:R-:W4:Y:S02]  /*6750*/  @!P1 SYNCS.PHASECHK.TRANS64 P1, [R3+URZ], R0 ;  /* 0x00000000030095a7 */ /* 0x000f24000802007f */
[----:B----4-:R-:W-:Y:S05]  /*6760*/  @!P1 BRA `(.L_x_22) ;  /* 0xfffffffc00f09947 */ /* 0x010fea000383ffff */
[----:B------:R-:W-:Y:S05]  /*6770*/  BRA `(.L_x_21) ;  /* 0xffffffac00e07947 */ /* 0x000fea000383ffff */
.L_x_27:
[----:B-1----:R1:W2:Y:S02]  /*6780*/  SYNCS.PHASECHK.TRANS64.TRYWAIT P1, [R5+URZ], R4 ;  /* 0x00000004050075a7 */ /* 0x0022a4000802017f */
[----:B--2---:R-:W-:Y:S05]  /*6790*/  @!P1 NANOSLEEP.SYNCS 0x989680 ;  /* 0x009896800000995d */ /* 0x004fea0003900000 */
[----:B------:R-:W2:Y:S02]  /*67a0*/  @!P1 SYNCS.PHASECHK.TRANS64 P1, [R5+URZ], R4 ;  /* 0x00000004050095a7 */ /* 0x000ea4000802007f */
[----:B--2---:R-:W-:Y:S05]  /*67b0*/  @!P1 BRA `(.L_x_27) ;  /* 0xfffffffc00f09947 */ /* 0x004fea000383ffff */
[----:B------:R-:W-:Y:S05]  /*67c0*/  BRA `(.L_x_26) ;  /* 0xffffffb000907947 */ /* 0x000fea000383ffff */
.L_x_106:
[----:B------:R-:W-:Y:S01]  /*67d0*/  BSSY B1, `(.L_x_139) ;  /* 0x0000006000017945 */ /* 0x000fe20003800000 */
[----:B------:R-:W-:-:S07]  /*67e0*/  IMAD.MOV.U32 R15, RZ, RZ, -0x1 ;  /* 0xffffffffff0f7424 */ /* 0x000fce00078e00ff */
[----:B------:R-:W-:Y:S05]  /*67f0*/  WARPSYNC.COLLECTIVE R15, `(.L_x_140) ;  /* 0x000000000f0c7348 */ /* 0x000fea0003c00000 */
[----:B------:R-:W-:Y:S02]  /*6800*/  ELECT P6, UR62, PT ;  /* 0x00000000003e782f */ /* 0x000fe400038c0000 */
[----:B------:R-:W-:Y:S01]  /*6810*/  MOV R14, UR62 ;  /* 0x0000003e000e7c02 */ /* 0x000fe20008000f00 */
[----:B------:R-:W-:Y:S10]  /*6820*/  ENDCOLLECTIVE ;  /* 0x000000000000791b */ /* 0x000ff40003800000 */
.L_x_140:
[----:B------:R-:W-:Y:S05]  /*6830*/  BSYNC B1 ;  /* 0x0000000000017941 */ /* 0x000fea0003800000 */
.L_x_139:
[----:B------:R-:W-:Y:S05]  /*6840*/  BRA `(.L_x_141) ;  /* 0xffffffe800487947 */ /* 0x000fea000383ffff */
.L_x_109:
[----:B-1----:R1:W2:Y:S02]  /*6850*/  SYNCS.PHASECHK.TRANS64.TRYWAIT P0, [R23+URZ+0x90], R14 ;  /* 0x0000900e170075a7 */ /* 0x0022a4000800017f */
[----:B--2---:R-:W-:Y:S05]  /*6860*/  @!P0 NANOSLEEP.SYNCS 0x989680 ;  /* 0x009896800000895d */ /* 0x004fea0003900000 */
[----:B------:R-:W2:Y:S02]  /*6870*/  @!P0 SYNCS.PHASECHK.TRANS64 P0, [R23+URZ+0x90], R14 ;  /* 0x0000900e170085a7 */ /* 0x000ea4000800007f */
[----:B--2---:R-:W-:Y:S05]  /*6880*/  @!P0 BRA `(.L_x_109) ;  /* 0xfffffffc00f08947 */ /* 0x004fea000383ffff */
[----:B------:R-:W-:Y:S05]  /*6890*/  BRA `(.L_x_142) ;  /* 0xffffffe800807947 */ /* 0x000fea000383ffff */
.L_x_117:
[----:B------:R-:W-:Y:S01]  /*68a0*/  BSSY B0, `(.L_x_143) ;  /* 0x0000006000007945 */ /* 0x000fe20003800000 */
[----:B------:R-:W-:-:S07]  /*68b0*/  IMAD.MOV.U32 R15, RZ, RZ, -0x1 ;  /* 0xffffffffff0f7424 */ /* 0x000fce00078e00ff */
[----:B------:R-:W-:Y:S05]  /*68c0*/  WARPSYNC.COLLECTIVE R15, `(.L_x_144) ;  /* 0x000000000f0c7348 */ /* 0x000fea0003c00000 */
[----:B------:R-:W-:Y:S02]  /*68d0*/  ELECT P6, UR62, PT ;  /* 0x00000000003e782f */ /* 0x000fe400038c0000 */
[----:B------:R-:W-:Y:S01]  /*68e0*/  MOV R14, UR62 ;  /* 0x0000003e000e7c02 */ /* 0x000fe20008000f00 */
[----:B------:R-:W-:Y:S10]  /*68f0*/  ENDCOLLECTIVE ;  /* 0x000000000000791b */ /* 0x000ff40003800000 */
.L_x_144:
[----:B------:R-:W-:Y:S05]  /*6900*/  BSYNC B0 ;  /* 0x0000000000007941 */ /* 0x000fea0003800000 */
.L_x_143:
[----:B------:R-:W-:Y:S05]  /*6910*/  BRA `(.L_x_145) ;  /* 0xfffffff000d87947 */ /* 0x000fea000383ffff */
.L_x_121:
[----:B0-----:R0:W1:Y:S02]  /*6920*/  SYNCS.PHASECHK.TRANS64.TRYWAIT P0, [R7+URZ], R4 ;  /* 0x00000004070075a7 */ /* 0x001064000800017f */
[----:B-1----:R-:W-:Y:S05]  /*6930*/  @!P0 NANOSLEEP.SYNCS 0x989680 ;  /* 0x009896800000895d */ /* 0x002fea0003900000 */
[----:B------:R-:W1:Y:S02]  /*6940*/  @!P0 SYNCS.PHASECHK.TRANS64 P0, [R7+URZ], R4 ;  /* 0x00000004070085a7 */ /* 0x000e64000800007f */
[----:B-1----:R-:W-:Y:S05]  /*6950*/  @!P0 BRA `(.L_x_121) ;  /* 0xfffffffc00f08947 */ /* 0x002fea000383ffff */
[----:B------:R-:W-:Y:S05]  /*6960*/  BRA `(.L_x_146) ;  /* 0xfffffff400187947 */ /* 0x000fea000383ffff */
.L_x_122:
[----:B0-----:R0:W1:Y:S02]  /*6970*/  SYNCS.PHASECHK.TRANS64.TRYWAIT P0, [R8+URZ], R5 ;  /* 0x00000005080075a7 */ /* 0x001064000800017f */
[----:B-1----:R-:W-:Y:S05]  /*6980*/  @!P0 NANOSLEEP.SYNCS 0x989680 ;  /* 0x009896800000895d */ /* 0x002fea0003900000 */
[----:B------:R-:W1:Y:S02]  /*6990*/  @!P0 SYNCS.PHASECHK.TRANS64 P0, [R8+URZ], R5 ;  /* 0x00000005080085a7 */ /* 0x000e64000800007f */
[----:B-1----:R-:W-:Y:S05]  /*69a0*/  @!P0 BRA `(.L_x_122) ;  /* 0xfffffffc00f08947 */ /* 0x002fea000383ffff */
[----:B------:R-:W-:Y:S05]  /*69b0*/  BRA `(.L_x_147) ;  /* 0xfffffff400287947 */ /* 0x000fea000383ffff */
.L_x_123:
[----:B0-----:R0:W1:Y:S02]  /*69c0*/  SYNCS.PHASECHK.TRANS64.TRYWAIT P0, [R9+URZ], R4 ;  /* 0x00000004090075a7 */ /* 0x001064000800017f */
[----:B-1----:R-:W-:Y:S05]  /*69d0*/  @!P0 NANOSLEEP.SYNCS 0x989680 ;  /* 0x009896800000895d */ /* 0x002fea0003900000 */
[----:B------:R-:W1:Y:S02]  /*69e0*/  @!P0 SYNCS.PHASECHK.TRANS64 P0, [R9+URZ], R4 ;  /* 0x00000004090085a7 */ /* 0x000e64000800007f */
[----:B-1----:R-:W-:Y:S05]  /*69f0*/  @!P0 BRA `(.L_x_123) ;  /* 0xfffffffc00f08947 */ /* 0x002fea000383ffff */
[----:B------:R-:W-:Y:S05]  /*6a00*/  BRA `(.L_x_148) ;  /* 0xfffffff400387947 */ /* 0x000fea000383ffff */
.L_x_124:
[----:B0-----:R0:W1:Y:S02]  /*6a10*/  SYNCS.PHASECHK.TRANS64.TRYWAIT P0, [R8+URZ], R5 ;  /* 0x00000005080075a7 */ /* 0x001064000800017f */
[----:B-1----:R-:W-:Y:S05]  /*6a20*/  @!P0 NANOSLEEP.SYNCS 0x989680 ;  /* 0x009896800000895d */ /* 0x002fea0003900000 */
[----:B------:R-:W1:Y:S02]  /*6a30*/  @!P0 SYNCS.PHASECHK.TRANS64 P0, [R8+URZ], R5 ;  /* 0x00000005080085a7 */ /* 0x000e64000800007f */
[----:B-1----:R-:W-:Y:S05]  /*6a40*/  @!P0 BRA `(.L_x_124) ;  /* 0xfffffffc00f08947 */ /* 0x002fea000383ffff */
[----:B------:R-:W-:Y:S05]  /*6a50*/  BRA `(.L_x_149) ;  /* 0xfffffff400487947 */ /* 0x000fea000383ffff */
.L_x_125:
[----:B0-----:R0:W1:Y:S02]  /*6a60*/  SYNCS.PHASECHK.TRANS64.TRYWAIT P0, [R9+URZ], R4 ;  /* 0x00000004090075a7 */ /* 0x001064000800017f */
[----:B-1----:R-:W-:Y:S05]  /*6a70*/  @!P0 NANOSLEEP.SYNCS 0x989680 ;  /* 0x009896800000895d */ /* 0x002fea0003900000 */
[----:B------:R-:W1:Y:S02]  /*6a80*/  @!P0 SYNCS.PHASECHK.TRANS64 P0, [R9+URZ], R4 ;  /* 0x00000004090085a7 */ /* 0x000e64000800007f */
[----:B-1----:R-:W-:Y:S05]  /*6a90*/  @!P0 BRA `(.L_x_125) ;  /* 0xfffffffc00f08947 */ /* 0x002fea000383ffff */
[----:B------:R-:W-:Y:S05]  /*6aa0*/  BRA `(.L_x_150) ;  /* 0xfffffff400587947 */ /* 0x000fea000383ffff */
.L_x_126:
[----:B0-----:R0:W1:Y:S02]  /*6ab0*/  SYNCS.PHASECHK.TRANS64.TRYWAIT P0, [R8+URZ], R5 ;  /* 0x00000005080075a7 */ /* 0x001064000800017f */
[----:B-1----:R-:W-:Y:S05]  /*6ac0*/  @!P0 NANOSLEEP.SYNCS 0x989680 ;  /* 0x009896800000895d */ /* 0x002fea0003900000 */
[----:B------:R-:W1:Y:S02]  /*6ad0*/  @!P0 SYNCS.PHASECHK.TRANS64 P0, [R8+URZ], R5 ;  /* 0x00000005080085a7 */ /* 0x000e64000800007f */
[----:B-1----:R-:W-:Y:S05]  /*6ae0*/  @!P0 BRA `(.L_x_126) ;  /* 0xfffffffc00f08947 */ /* 0x002fea000383ffff */
[----:B------:R-:W-:Y:S05]  /*6af0*/  BRA `(.L_x_151) ;  /* 0xfffffff400687947 */ /* 0x000fea000383ffff */
.L_x_127:
[----:B0-----:R0:W1:Y:S02]  /*6b00*/  SYNCS.PHASECHK.TRANS64.TRYWAIT P0, [R9+URZ], R4 ;  /* 0x00000004090075a7 */ /* 0x001064000800017f */
[----:B-1----:R-:W-:Y:S05]  /*6b10*/  @!P0 NANOSLEEP.SYNCS 0x989680 ;  /* 0x009896800000895d */ /* 0x002fea0003900000 */
[----:B------:R-:W1:Y:S02]  /*6b20*/  @!P0 SYNCS.PHASECHK.TRANS64 P0, [R9+URZ], R4 ;  /* 0x00000004090085a7 */ /* 0x000e64000800007f */
[----:B-1----:R-:W-:Y:S05]  /*6b30*/  @!P0 BRA `(.L_x_127) ;  /* 0xfffffffc00f08947 */ /* 0x002fea000383ffff */
[----:B------:R-:W-:Y:S05]  /*6b40*/  BRA `(.L_x_152) ;  /* 0xfffffff400787947 */ /* 0x000fea000383ffff */
.L_x_128:
[----:B0-----:R0:W1:Y:S02]  /*6b50*/  SYNCS.PHASECHK.TRANS64.TRYWAIT P0, [R8+URZ], R5 ;  /* 0x00000005080075a7 */ /* 0x001064000800017f */
[----:B-1----:R-:W-:Y:S05]  /*6b60*/  @!P0 NANOSLEEP.SYNCS 0x989680 ;  /* 0x009896800000895d */ /* 0x002fea0003900000 */
[----:B------:R-:W1:Y:S02]  /*6b70*/  @!P0 SYNCS.PHASECHK.TRANS64 P0, [R8+URZ], R5 ;  /* 0x00000005080085a7 */ /* 0x000e64000800007f */
[----:B-1----:R-:W-:Y:S05]  /*6b80*/  @!P0 BRA `(.L_x_128) ;  /* 0xfffffffc00f08947 */ /* 0x002fea000383ffff */
[----:B------:R-:W-:Y:S05]  /*6b90*/  BRA `(.L_x_153) ;  /* 0xfffffff400887947 */ /* 0x000fea000383ffff */
.L_x_129:
[----:B0-----:R0:W1:Y:S02]  /*6ba0*/  SYNCS.PHASECHK.TRANS64.TRYWAIT P0, [R9+URZ], R4 ;  /* 0x00000004090075a7 */ /* 0x001064000800017f */
[----:B-1----:R-:W-:Y:S05]  /*6bb0*/  @!P0 NANOSLEEP.SYNCS 0x989680 ;  /* 0x009896800000895d */ /* 0x002fea0003900000 */
[----:B------:R-:W1:Y:S02]  /*6bc0*/  @!P0 SYNCS.PHASECHK.TRANS64 P0, [R9+URZ], R4 ;  /* 0x00000004090085a7 */ /* 0x000e64000800007f */
[----:B-1----:R-:W-:Y:S05]  /*6bd0*/  @!P0 BRA `(.L_x_129) ;  /* 0xfffffffc00f08947 */ /* 0x002fea000383ffff */
[----:B------:R-:W-:Y:S05]  /*6be0*/  BRA `(.L_x_154) ;  /* 0xfffffff400987947 */ /* 0x000fea000383ffff */
.L_x_130:
[----:B0-----:R0:W1:Y:S02]  /*6bf0*/  SYNCS.PHASECHK.TRANS64.TRYWAIT P0, [R8+URZ], R5 ;  /* 0x00000005080075a7 */ /* 0x001064000800017f */
[----:B-1----:R-:W-:Y:S05]  /*6c00*/  @!P0 NANOSLEEP.SYNCS 0x989680 ;  /* 0x009896800000895d */ /* 0x002fea0003900000 */
[----:B------:R-:W1:Y:S02]  /*6c10*/  @!P0 SYNCS.PHASECHK.TRANS64 P0, [R8+URZ], R5 ;  /* 0x00000005080085a7 */ /* 0x000e64000800007f */
[----:B-1----:R-:W-:Y:S05]  /*6c20*/  @!P0 BRA `(.L_x_130) ;  /* 0xfffffffc00f08947 */ /* 0x002fea000383ffff */
[----:B------:R-:W-:Y:S05]  /*6c30*/  BRA `(.L_x_155) ;  /* 0xfffffff400a87947 */ /* 0x000fea000383ffff */
.L_x_131:
[----:B0-----:R0:W1:Y:S02]  /*6c40*/  SYNCS.PHASECHK.TRANS64.TRYWAIT P0, [R9+URZ], R4 ;  /* 0x00000004090075a7 */ /* 0x001064000800017f */
[----:B-1----:R-:W-:Y:S05]  /*6c50*/  @!P0 NANOSLEEP.SYNCS 0x989680 ;  /* 0x009896800000895d */ /* 0x002fea0003900000 */
[----:B------:R-:W1:Y:S02]  /*6c60*/  @!P0 SYNCS.PHASECHK.TRANS64 P0, [R9+URZ], R4 ;  /* 0x00000004090085a7 */ /* 0x000e64000800007f */
[----:B-1----:R-:W-:Y:S05]  /*6c70*/  @!P0 BRA `(.L_x_131) ;  /* 0xfffffffc00f08947 */ /* 0x002fea000383ffff */
[----:B------:R-:W-:Y:S05]  /*6c80*/  BRA `(.L_x_156) ;  /* 0xfffffff400b87947 */ /* 0x000fea000383ffff */
.L_x_132:
[----:B0-----:R0:W1:Y:S02]  /*6c90*/  SYNCS.PHASECHK.TRANS64.TRYWAIT P0, [R8+URZ], R5 ;  /* 0x00000005080075a7 */ /* 0x001064000800017f */
[----:B-1----:R-:W-:Y:S05]  /*6ca0*/  @!P0 NANOSLEEP.SYNCS 0x989680 ;  /* 0x009896800000895d */ /* 0x002fea0003900000 */
[----:B------:R-:W1:Y:S02]  /*6cb0*/  @!P0 SYNCS.PHASECHK.TRANS64 P0, [R8+URZ], R5 ;  /* 0x00000005080085a7 */ /* 0x000e64000800007f */
[----:B-1----:R-:W-:Y:S05]  /*6cc0*/  @!P0 BRA `(.L_x_132) ;  /* 0xfffffffc00f08947 */ /* 0x002fea000383ffff */
[----:B------:R-:W-:Y:S05]  /*6cd0*/  BRA `(.L_x_157) ;  /* 0xfffffff400c87947 */ /* 0x000fea000383ffff */
.L_x_133:
[----:B0-----:R0:W1:Y:S02]  /*6ce0*/  SYNCS.PHASECHK.TRANS64.TRYWAIT P0, [R9+URZ], R4 ;  /* 0x00000004090075a7 */ /* 0x001064000800017f */
[----:B-1----:R-:W-:Y:S05]  /*6cf0*/  @!P0 NANOSLEEP.SYNCS 0x989680 ;  /* 0x009896800000895d */ /* 0x002fea0003900000 */
[----:B------:R-:W1:Y:S02]  /*6d00*/  @!P0 SYNCS.PHASECHK.TRANS64 P0, [R9+URZ], R4 ;  /* 0x00000004090085a7 */ /* 0x000e64000800007f */
[----:B-1----:R-:W-:Y:S05]  /*6d10*/  @!P0 BRA `(.L_x_133) ;  /* 0xfffffffc00f08947 */ /* 0x002fea000383ffff */
[----:B------:R-:W-:Y:S05]  /*6d20*/  BRA `(.L_x_158) ;  /* 0xfffffff400d87947 */ /* 0x000fea000383ffff */
.L_x_134:
[----:B0-----:R0:W1:Y:S02]  /*6d30*/  SYNCS.PHASECHK.TRANS64.TRYWAIT P0, [R8+URZ], R5 ;  /* 0x00000005080075a7 */ /* 0x001064000800017f */
[----:B-1----:R-:W-:Y:S05]  /*6d40*/  @!P0 NANOSLEEP.SYNCS 0x989680 ;  /* 0x009896800000895d */ /* 0x002fea0003900000 */
[----:B------:R-:W1:Y:S02]  /*6d50*/  @!P0 SYNCS.PHASECHK.TRANS64 P0, [R8+URZ], R5 ;  /* 0x00000005080085a7 */ /* 0x000e64000800007f */
[----:B-1----:R-:W-:Y:S05]  /*6d60*/  @!P0 BRA `(.L_x_134) ;  /* 0xfffffffc00f08947 */ /* 0x002fea000383ffff */
[----:B------:R-:W-:Y:S05]  /*6d70*/  BRA `(.L_x_159) ;  /* 0xfffffff400e87947 */ /* 0x000fea000383ffff */
.L_x_135:
[----:B0-----:R0:W1:Y:S02]  /*6d80*/  SYNCS.PHASECHK.TRANS64.TRYWAIT P0, [R9+URZ], R4 ;  /* 0x00000004090075a7 */ /* 0x001064000800017f */
[----:B-1----:R-:W-:Y:S05]  /*6d90*/  @!P0 NANOSLEEP.SYNCS 0x989680 ;  /* 0x009896800000895d */ /* 0x002fea0003900000 */
[----:B------:R-:W1:Y:S02]  /*6da0*/  @!P0 SYNCS.PHASECHK.TRANS64 P0, [R9+URZ], R4 ;  /* 0x00000004090085a7 */ /* 0x000e64000800007f */
[----:B-1----:R-:W-:Y:S05]  /*6db0*/  @!P0 BRA `(.L_x_135) ;  /* 0xfffffffc00f08947 */ /* 0x002fea000383ffff */
[----:B------:R-:W-:Y:S05]  /*6dc0*/  BRA `(.L_x_160) ;  /* 0xfffffff400f87947 */ /* 0x000fea000383ffff */
.L_x_136:
[----:B0-----:R0:W1:Y:S02]  /*6dd0*/  SYNCS.PHASECHK.TRANS64.TRYWAIT P0, [R8+URZ], R5 ;  /* 0x00000005080075a7 */ /* 0x001064000800017f */
[----:B-1----:R-:W-:Y:S05]  /*6de0*/  @!P0 NANOSLEEP.SYNCS 0x989680 ;  /* 0x009896800000895d */ /* 0x002fea0003900000 */
[----:B------:R-:W1:Y:S02]  /*6df0*/  @!P0 SYNCS.PHASECHK.TRANS64 P0, [R8+URZ], R5 ;  /* 0x00000005080085a7 */ /* 0x000e64000800007f */
[----:B-1----:R-:W-:Y:S05]  /*6e00*/  @!P0 BRA `(.L_x_136) ;  /* 0xfffffffc00f08947 */ /* 0x002fea000383ffff */
[----:B------:R-:W-:Y:S05]  /*6e10*/  BRA `(.L_x_161) ;  /* 0xfffffff800087947 */ /* 0x000fea000383ffff */
.L_x_137:
[----:B-1----:R1:W2:Y:S02]  /*6e20*/  SYNCS.PHASECHK.TRANS64.TRYWAIT P0, [R11+URZ], R6 ;  /* 0x000000060b0075a7 */ /* 0x0022a4000800017f */
[----:B--2---:R-:W-:Y:S05]  /*6e30*/  @!P0 NANOSLEEP.SYNCS 0x989680 ;  /* 0x009896800000895d */ /* 0x004fea0003900000 */
[----:B------:R-:W2:Y:S02]  /*6e40*/  @!P0 SYNCS.PHASECHK.TRANS64 P0, [R11+URZ], R6 ;  /* 0x000000060b0085a7 */ /* 0x000ea4000800007f */
[----:B--2---:R-:W-:Y:S05]  /*6e50*/  @!P0 BRA `(.L_x_137) ;  /* 0xfffffffc00f08947 */ /* 0x004fea000383ffff */
[----:B------:R-:W-:Y:S05]  /*6e60*/  BRA `(.L_x_162) ;  /* 0xfffffff800107947 */ /* 0x000fea000383ffff */
.L_x_163:
[----:B------:R-:W-:-:S00]  /*6e70*/  BRA `(.L_x_163) ;  /* 0xfffffffc00fc7947 */ /* 0x000fc0000383ffff */
[----:B------:R-:W-:-:S00]  /*6e80*/  NOP ;  /* 0x0000000000007918 */ /* 0x000fc00000000000 */
[----:B------:R-:W-:-:S00]  /*6e90*/  NOP ;  /* 0x0000000000007918 */ /* 0x000fc00000000000 */
[----:B------:R-:W-:-:S00]  /*6ea0*/  NOP ;  /* 0x0000000000007918 */ /* 0x000fc00000000000 */
[----:B------:R-:W-:-:S00]  /*6eb0*/  NOP ;  /* 0x0000000000007918 */ /* 0x000fc00000000000 */
[----:B------:R-:W-:-:S00]  /*6ec0*/  NOP ;  /* 0x0000000000007918 */ /* 0x000fc00000000000 */
[----:B------:R-:W-:-:S00]  /*6ed0*/  NOP ;  /* 0x0000000000007918 */ /* 0x000fc00000000000 */
[----:B------:R-:W-:-:S00]  /*6ee0*/  NOP ;  /* 0x0000000000007918 */ /* 0x000fc00000000000 */
[----:B------:R-:W-:-:S00]  /*6ef0*/  NOP ;  /* 0x0000000000007918 */ /* 0x000fc00000000000 */
.L_x_164:


//--------------------- .nv.global.init           --------------------------
	.section	.nv.global.init,"aw",@progbits
.nv.global.init:
	.type		$str$22,@object
	.size		$str$22,($str$23 - $str$22)
$str$22:
        /*0000*/ 	.byte	0x6b, 0x5f, 0x74, 0x69, 0x6c, 0x65, 0x5f, 0x63, 0x6f, 0x75, 0x6e, 0x74, 0x20, 0x3e, 0x3d, 0x20
        /*0010*/ 	.byte	0x31, 0x00
	.type		$str$23,@object
	.size		$str$23,(__unnamed_1 - $str$23)
$str$23:
        /*0012*/ 	.byte	0x2f, 0x74, 0x6d, 0x70, 0x2f, 0x63, 0x75, 0x74, 0x6c, 0x61, 0x73, 0x73, 0x5f, 0x73, 0x77, 0x65
        /*0022*/ 	.byte	0x65, 0x70, 0x5f, 0x73, 0x72, 0x63, 0x2f, 0x69, 0x6e, 0x63, 0x6c, 0x75, 0x64, 0x65, 0x2f, 0x63
        /*0032*/ 	.byte	0x75, 0x74, 0x6c, 0x61, 0x73, 0x73, 0x2f, 0x67, 0x65, 0x6d, 0x6d, 0x2f, 0x63, 0x6f, 0x6c, 0x6c
        /*0042*/ 	.byte	0x65, 0x63, 0x74, 0x69, 0x76, 0x65, 0x2f, 0x73, 0x6d, 0x39, 0x30, 0x5f, 0x6d, 0x6d, 0x61, 0x5f
        /*0052*/ 	.byte	0x74, 0x6d, 0x61, 0x5f, 0x67, 0x6d, 0x6d, 0x61, 0x5f, 0x73, 0x73, 0x5f, 0x77, 0x61, 0x72, 0x70
        /*0062*/ 	.byte	0x73, 0x70, 0x65, 0x63, 0x69, 0x61, 0x6c, 0x69, 0x7a, 0x65, 0x64, 0x2e, 0x68, 0x70, 0x70, 0x00
	.type		__unnamed_1,@object
	.size		__unnamed_1,(.L_0 - __unnamed_1)
__unnamed_1:
        /*0072*/ 	.byte	0x76, 0x6f, 0x69, 0x64, 0x20, 0x63, 0x75, 0x74, 0x6c, 0x61, 0x73, 0x73, 0x3a, 0x3a, 0x67, 0x65
        /* <DEDUP_REMOVED lines=180> */
        /*0bc2*/ 	.byte	0x79, 0x5d, 0x00
.L_0:


//--------------------- .nv.shared._ZN7cutlass13device_kernelINS_4gemm6kernel13GemmUniversalIN4cute5tupleIJiiiiEEENS1_10collective13CollectiveMmaINS1_34MainloopSm90TmaGmmaWarpSpecializedILi18ENS5_IJNS4_1CILi2EEENSA_ILi1EEESC_EEENS1_35KernelTmaWarpSpecializedCooperativeEEENS5_IJNSA_ILi128EEENSA_ILi64EEENSA_ILi32EEEEEENS_6half_tENS5_IJlSC_lEEESK_SL_NS4_8TiledMMAINS4_8MMA_AtomIJNS4_4SM904GMMA25MMA_64x64x16_F32F16F16_SSILNSP_5MajorE0ELSR_0ELNSP_7ScaleInE1ELSS_1EEEEEENS4_6LayoutISD_NS5_IJSC_NSA_ILi0EEESW_EEEEENS5_IJNS4_10UnderscoreESZ_SZ_EEEEENS4_13SM90_TMA_LOADENS4_14ComposedLayoutINS4_7SwizzleILi2ELi4ELi3EEENS4_18smem_ptr_flag_bitsILi16EEENSV_INS5_IJNSA_ILi8EEESI_EEENS5_IJSI_SC_EEEEEEEvNS4_8identityENS4_23SM90_TMA_LOAD_MULTICASTES1C_vS1D_EENS_8epilogue10collective6detail29Sm90TmaWarpSpecializedAdapterINS1H_15DefaultEpilogueISK_SL_SL_NS1G_6thread17LinearCombinationISK_Li1EffLNS1L_9ScaleType4KindE0ELNS_15FloatRoundStyleE2ESK_EENS1_15EpilogueDefaultEEEEEvvEEEEvNT_6ParamsE --------------------------
	.section	.nv.shared._ZN7cutlass13device_kernelINS_4gemm6kernel13GemmUniversalIN4cute5tupleIJiiiiEEENS1_10collective13CollectiveMmaINS1_34MainloopSm90TmaGmmaWarpSpecializedILi18ENS5_IJNS4_1CILi2EEENSA_ILi1EEESC_EEENS1_35KernelTmaWarpSpecializedCooperativeEEENS5_IJNSA_ILi128EEENSA_ILi64EEENSA_ILi32EEEEEENS_6half_tENS5_IJlSC_lEEESK_SL_NS4_8TiledMMAINS4_8MMA_AtomIJNS4_4SM904GMMA25MMA_64x64x16_F32F16F16_SSILNSP_5MajorE0ELSR_0ELNSP_7ScaleInE1ELSS_1EEEEEENS4_6LayoutISD_NS5_IJSC_NSA_ILi0EEESW_EEEEENS5_IJNS4_10UnderscoreESZ_SZ_EEEEENS4_13SM90_TMA_LOADENS4_14ComposedLayoutINS4_7SwizzleILi2ELi4ELi3EEENS4_18smem_ptr_flag_bitsILi16EEENSV_INS5_IJNSA_ILi8EEESI_EEENS5_IJSI_SC_EEEEEEEvNS4_8identityENS4_23SM90_TMA_LOAD_MULTICASTES1C_vS1D_EENS_8epilogue10collective6detail29Sm90TmaWarpSpecializedAdapterINS1H_15DefaultEpilogueISK_SL_SL_NS1G_6thread17LinearCombinationISK_Li1EffLNS1L_9ScaleType4KindE0ELNS_15FloatRoundStyleE2ESK_EENS1_15EpilogueDefaultEEEEEvvEEEEvNT_6ParamsE,"aw",@nobits
	.sectionflags	@""
	.align	16
	.zero		1024


//--------------------- .nv.shared.reserved.0     --------------------------
	.section	.nv.shared.reserved.0,"aw",@nobits
	.weak		__nv_reservedSMEM_offset_0_alias
	.size		__nv_reservedSMEM_offset_0_alias, 0, 0
	.other		__nv_reservedSMEM_offset_0_alias,@"STO_CUDA_RESERVED_SHARED STV_DEFAULT"
__nv_reservedSMEM_offset_0_alias:
	.zero		0


//--------------------- .nv.global                --------------------------
	.section	.nv.global,"aw",@nobits
.nv.global:
	.type		_ZN39_INTERNAL_0e4cb236_4_k_cu_a6598e66_69834cute1_E,@object
	.size		_ZN39_INTERNAL_0e4cb236_4_k_cu_a6598e66_69834cute1_E,(_ZN39_INTERNAL_0e4cb236_4_k_cu_a6598e66_69834cuda3std3__45__cpo6cbeginE - _ZN39_INTERNAL_0e4cb236_4_k_cu_a6598e66_69834cute1_E)
_ZN39_INTERNAL_0e4cb236_4_k_cu_a6598e66_69834cute1_E:
	.zero		1
	.type		_ZN39_INTERNAL_0e4cb236_4_k_cu_a6598e66_69834cuda3std3__45__cpo6cbeginE,@object
	.size		_ZN39_INTERNAL_0e4cb236_4_k_cu_a6598e66_69834cuda3std3__45__cpo6cbeginE,(_ZN39_INTERNAL_0e4cb236_4_k_cu_a6598e66_69834cuda3std3__48in_placeE - _ZN39_INTERNAL_0e4cb236_4_k_cu_a6598e66_69834cuda3std3__45__cpo6cbeginE)
_ZN39_INTERNAL_0e4cb236_4_k_cu_a6598e66_69834cuda3std3__45__cpo6cbeginE:
	.zero		1
	.type		_ZN39_INTERNAL_0e4cb236_4_k_cu_a6598e66_69834cuda3std3__48in_placeE,@object
	.size		_ZN39_INTERNAL_0e4cb236_4_k_cu_a6598e66_69834cuda3std3__48in_placeE,(_ZN39_INTERNAL_0e4cb236_4_k_cu_a6598e66_69834cuda3std6ranges3__45__cpo9iter_moveE - _ZN39_INTERNAL_0e4cb236_4_k_cu_a6598e66_69834cuda3std3__48in_placeE)
_ZN39_INTERNAL_0e4cb236_4_k_cu_a6598e66_69834cuda3std3__48in_placeE:
	.zero		1
	.type		_ZN39_INTERNAL_0e4cb236_4_k_cu_a6598e66_69834cuda3std6ranges3__45__cpo9iter_moveE,@object
	.size		_ZN39_INTERNAL_0e4cb236_4_k_cu_a6598e66_69834cuda3std6ranges3__45__cpo9iter_moveE,(_ZN39_INTERNAL_0e4cb236_4_k_cu_a6598e66_69834cuda3std3__45__cpo5beginE - _ZN39_INTERNAL_0e4cb236_4_k_cu_a6598e66_69834cuda3std6ranges3__45__cpo9iter_moveE)
_ZN39_INTERNAL_0e4cb236_4_k_cu_a6598e66_69834cuda3std6ranges3__45__cpo9iter_moveE:
	.zero		1
	.type		_ZN39_INTERNAL_0e4cb236_4_k_cu_a6598e66_69834cuda3std3__45__cpo5beginE,@object
	.size		_ZN39_INTERNAL_0e4cb236_4_k_cu_a6598e66_69834cuda3std3__45__cpo5beginE,(_ZN39_INTERNAL_0e4cb236_4_k_cu_a6598e66_69834cuda3std3__441_GLOBAL__N__0e4cb236_4_k_cu_a6598e66_69836ignoreE - _ZN39_INTERNAL_0e4cb236_4_k_cu_a6598e66_69834cuda3std3__45__cpo5beginE)
_ZN39_INTERNAL_0e4cb236_4_k_cu_a6598e66_69834cuda3std3__45__cpo5beginE:
	.zero		1
	.type		_ZN39_INTERNAL_0e4cb236_4_k_cu_a6598e66_69834cuda3std3__441_GLOBAL__N__0e4cb236_4_k_cu_a6598e66_69836ignoreE,@object
	.size		_ZN39_INTERNAL_0e4cb236_4_k_cu_a6598e66_69834cuda3std3__441_GLOBAL__N__0e4cb236_4_k_cu_a6598e66_69836ignoreE,(_ZN39_INTERNAL_0e4cb236_4_k_cu_a6598e66_69834cute7productE - _ZN39_INTERNAL_0e4cb236_4_k_cu_a6598e66_69834cuda3std3__441_GLOBAL__N__0e4cb236_4_k_cu_a6598e66_69836ignoreE)
_ZN39_INTERNAL_0e4cb236_4_k_cu_a6598e66_69834cuda3std3__441_GLOBAL__N__0e4cb236_4_k_cu_a6598e66_69836ignoreE:
	.zero		1
	.type		_ZN39_INTERNAL_0e4cb236_4_k_cu_a6598e66_69834cute7productE,@object
	.size		_ZN39_INTERNAL_0e4cb236_4_k_cu_a6598e66_69834cute7productE,(_ZN39_INTERNAL_0e4cb236_4_k_cu_a6598e66_69834cuda3std3__45__cpo3endE - _ZN39_INTERNAL_0e4cb236_4_k_cu_a6598e66_69834cute7productE)
_ZN39_INTERNAL_0e4cb236_4_k_cu_a6598e66_69834cute7productE:
	.zero		1
	.type		_ZN39_INTERNAL_0e4cb236_4_k_cu_a6598e66_69834cuda3std3__45__cpo3endE,@object
	.size		_ZN39_INTERNAL_0e4cb236_4_k_cu_a6598e66_69834cuda3std3__45__cpo3endE,(_ZN39_INTERNAL_0e4cb236_4_k_cu_a6598e66_69834cuda3std3__419piecewise_constructE - _ZN39_INTERNAL_0e4cb236_4_k_cu_a6598e66_69834cuda3std3__45__cpo3endE)
_ZN39_INTERNAL_0e4cb236_4_k_cu_a6598e66_69834cuda3std3__45__cpo3endE:
	.zero		1
	.type		_ZN39_INTERNAL_0e4cb236_4_k_cu_a6598e66_69834cuda3std3__419piecewise_constructE,@object
	.size		_ZN39_INTERNAL_0e4cb236_4_k_cu_a6598e66_69834cuda3std3__419piecewise_constructE,(_ZN39_INTERNAL_0e4cb236_4_k_cu_a6598e66_69834cuda3std3__45__cpo4cendE - _ZN39_INTERNAL_0e4cb236_4_k_cu_a6598e66_69834cuda3std3__419piecewise_constructE)
_ZN39_INTERNAL_0e4cb236_4_k_cu_a6598e66_69834cuda3std3__419piecewise_constructE:
	.zero		1
	.type		_ZN39_INTERNAL_0e4cb236_4_k_cu_a6598e66_69834cuda3std3__45__cpo4cendE,@object
	.size		_ZN39_INTERNAL_0e4cb236_4_k_cu_a6598e66_69834cuda3std3__45__cpo4cendE,(_ZN39_INTERNAL_0e4cb236_4_k_cu_a6598e66_69834cuda3std6ranges3__45__cpo4swapE - _ZN39_INTERNAL_0e4cb236_4_k_cu_a6598e66_69834cuda3std3__45__cpo4cendE)
_ZN39_INTERNAL_0e4cb236_4_k_cu_a6598e66_69834cuda3std3__45__cpo4cendE:
	.zero		1
	.type		_ZN39_INTERNAL_0e4cb236_4_k_cu_a6598e66_69834cuda3std6ranges3__45__cpo4swapE,@object
	.size		_ZN39_INTERNAL_0e4cb236_4_k_cu_a6598e66_69834cuda3std6ranges3__45__cpo4swapE,(.L_8 - _ZN39_INTERNAL_0e4cb236_4_k_cu_a6598e66_69834cuda3std6ranges3__45__cpo4swapE)
_ZN39_INTERNAL_0e4cb236_4_k_cu_a6598e66_69834cuda3std6ranges3__45__cpo4swapE:
	.zero		1
.L_8:


//--------------------- .nv.constant0._ZN7cutlass13device_kernelINS_4gemm6kernel13GemmUniversalIN4cute5tupleIJiiiiEEENS1_10collective13CollectiveMmaINS1_34MainloopSm90TmaGmmaWarpSpecializedILi18ENS5_IJNS4_1CILi2EEENSA_ILi1EEESC_EEENS1_35KernelTmaWarpSpecializedCooperativeEEENS5_IJNSA_ILi128EEENSA_ILi64EEENSA_ILi32EEEEEENS_6half_tENS5_IJlSC_lEEESK_SL_NS4_8TiledMMAINS4_8MMA_AtomIJNS4_4SM904GMMA25MMA_64x64x16_F32F16F16_SSILNSP_5MajorE0ELSR_0ELNSP_7ScaleInE1ELSS_1EEEEEENS4_6LayoutISD_NS5_IJSC_NSA_ILi0EEESW_EEEEENS5_IJNS4_10UnderscoreESZ_SZ_EEEEENS4_13SM90_TMA_LOADENS4_14ComposedLayoutINS4_7SwizzleILi2ELi4ELi3EEENS4_18smem_ptr_flag_bitsILi16EEENSV_INS5_IJNSA_ILi8EEESI_EEENS5_IJSI_SC_EEEEEEEvNS4_8identityENS4_23SM90_TMA_LOAD_MULTICASTES1C_vS1D_EENS_8epilogue10collective6detail29Sm90TmaWarpSpecializedAdapterINS1H_15DefaultEpilogueISK_SL_SL_NS1G_6thread17LinearCombinationISK_Li1EffLNS1L_9ScaleType4KindE0ELNS_15FloatRoundStyleE2ESK_EENS1_15EpilogueDefaultEEEEEvvEEEEvNT_6ParamsE --------------------------
	.section	.nv.constant0._ZN7cutlass13device_kernelINS_4gemm6kernel13GemmUniversalIN4cute5tupleIJiiiiEEENS1_10collective13CollectiveMmaINS1_34MainloopSm90TmaGmmaWarpSpecializedILi18ENS5_IJNS4_1CILi2EEENSA_ILi1EEESC_EEENS1_35KernelTmaWarpSpecializedCooperativeEEENS5_IJNSA_ILi128EEENSA_ILi64EEENSA_ILi32EEEEEENS_6half_tENS5_IJlSC_lEEESK_SL_NS4_8TiledMMAINS4_8MMA_AtomIJNS4_4SM904GMMA25MMA_64x64x16_F32F16F16_SSILNSP_5MajorE0ELSR_0ELNSP_7ScaleInE1ELSS_1EEEEEENS4_6LayoutISD_NS5_IJSC_NSA_ILi0EEESW_EEEEENS5_IJNS4_10UnderscoreESZ_SZ_EEEEENS4_13SM90_TMA_LOADENS4_14ComposedLayoutINS4_7SwizzleILi2ELi4ELi3EEENS4_18smem_ptr_flag_bitsILi16EEENSV_INS5_IJNSA_ILi8EEESI_EEENS5_IJSI_SC_EEEEEEEvNS4_8identityENS4_23SM90_TMA_LOAD_MULTICASTES1C_vS1D_EENS_8epilogue10collective6detail29Sm90TmaWarpSpecializedAdapterINS1H_15DefaultEpilogueISK_SL_SL_NS1G_6thread17LinearCombinationISK_Li1EffLNS1L_9ScaleType4KindE0ELNS_15FloatRoundStyleE2ESK_EENS1_15EpilogueDefaultEEEEEvvEEEEvNT_6ParamsE,"a",@progbits
	.sectionflags	@""
	.align	4
.nv.constant0._ZN7cutlass13device_kernelINS_4gemm6kernel13GemmUniversalIN4cute5tupleIJiiiiEEENS1_10collective13CollectiveMmaINS1_34MainloopSm90TmaGmmaWarpSpecializedILi18ENS5_IJNS4_1CILi2EEENSA_ILi1EEESC_EEENS1_35KernelTmaWarpSpecializedCooperativeEEENS5_IJNSA_ILi128EEENSA_ILi64EEENSA_ILi32EEEEEENS_6half_tENS5_IJlSC_lEEESK_SL_NS4_8TiledMMAINS4_8MMA_AtomIJNS4_4SM904GMMA25MMA_64x64x16_F32F16F16_SSILNSP_5MajorE0ELSR_0ELNSP_7ScaleInE1ELSS_1EEEEEENS4_6LayoutISD_NS5_IJSC_NSA_ILi0EEESW_EEEEENS5_IJNS4_10UnderscoreESZ_SZ_EEEEENS4_13SM90_TMA_LOADENS4_14ComposedLayoutINS4_7SwizzleILi2ELi4ELi3EEENS4_18smem_ptr_flag_bitsILi16EEENSV_INS5_IJNSA_ILi8EEESI_EEENS5_IJSI_SC_EEEEEEEvNS4_8identityENS4_23SM90_TMA_LOAD_MULTICASTES1C_vS1D_EENS_8epilogue10collective6detail29Sm90TmaWarpSpecializedAdapterINS1H_15DefaultEpilogueISK_SL_SL_NS1G_6thread17LinearCombinationISK_Li1EffLNS1L_9ScaleType4KindE0ELNS_15FloatRoundStyleE2ESK_EENS1_15EpilogueDefaultEEEEEvvEEEEvNT_6ParamsE:
	.zero		1664


//--------------------- SYMBOLS --------------------------

	.type		.nv.reservedSmem.offset0,@object
	.size		.nv.reservedSmem.offset0,0x4
	.type		__assertfail,@function
